	.target	sm_90a

	.elftype	@"ET_EXEC"


//--------------------- .note.nv.tkinfo           --------------------------
	.section	.note.nv.tkinfo,"",@"SHT_NOTE"
	.sectionflags	@"SHF_NOTE_NV_TKINFO"
	.tkinfo
        /*0018*/ 	.word	0x00000002
        /*0030*/ 	.string	""
        /*0030*/ 	.string	"ptxas"
        /*0030*/ 	.string	"Cuda compilation tools, release 13.0, V13.0.88"
        /*0030*/ 	.string	"Build cuda_13.0.r13.0/compiler.36424714_0"
        /*0030*/ 	.string	"-v  -suppress-debug-info  -lineinfo  -arch sm_90a "



//--------------------- .note.nv.cuinfo           --------------------------
	.section	.note.nv.cuinfo,"",@"SHT_NOTE"
	.sectionflags	@"SHF_NOTE_NV_CUINFO"
        /*0018*/ 	.short	0x0002
        /*001a*/ 	.short	0x005a
        /*001c*/ 	.short	0x0082
	.zero		2


//--------------------- .nv.info                  --------------------------
	.section	.nv.info,"",@"SHT_CUDA_INFO"
	.align	4


	//----- nvinfo : EIATTR_REGCOUNT
	.align		4
        /*0000*/ 	.byte	0x04, 0x2f
        /*0002*/ 	.short	(.L_1 - .L_0)
	.align		4
.L_0:
        /*0004*/ 	.word	index@(gluon_wgmma)
        /*0008*/ 	.word	0x0000002a


	//----- nvinfo : EIATTR_FRAME_SIZE
	.align		4
.L_1:
        /*000c*/ 	.byte	0x04, 0x11
        /*000e*/ 	.short	(.L_3 - .L_2)
	.align		4
.L_2:
        /*0010*/ 	.word	index@(gluon_wgmma)
        /*0014*/ 	.word	0x00000000


	//----- nvinfo : EIATTR_MIN_STACK_SIZE
	.align		4
.L_3:
        /*0018*/ 	.byte	0x04, 0x12
        /*001a*/ 	.short	(.L_5 - .L_4)
	.align		4
.L_4:
        /*001c*/ 	.word	index@(gluon_wgmma)
        /*0020*/ 	.word	0x00000000
.L_5:


//--------------------- .nv.compat                --------------------------
	.section	.nv.compat,"",@"SHT_CUDA_COMPAT_INFO"
	.align	4
        /*0000*/ 	.byte	0x02, 0x09, 0x01, 0x00, 0x02, 0x02, 0x04, 0x00, 0x02, 0x05, 0x05, 0x00, 0x03, 0x07, 0x01, 0x01
        /*0010*/ 	.byte	0x02, 0x03, 0x03, 0x00, 0x02, 0x06, 0x01, 0x00, 0x04, 0x0b, 0x08, 0x00, 0x00, 0x00, 0x00, 0x00
        /*0020*/ 	.byte	0x00, 0x00, 0x00, 0x00


//--------------------- .nv.info.gluon_wgmma      --------------------------
	.section	.nv.info.gluon_wgmma,"",@"SHT_CUDA_INFO"
	.sectionflags	@""
	.align	4


	//----- nvinfo : EIATTR_CUDA_API_VERSION
	.align		4
        /*0000*/ 	.byte	0x04, 0x37
        /*0002*/ 	.short	(.L_7 - .L_6)
.L_6:
        /*0004*/ 	.word	0x00000082


	//----- nvinfo : EIATTR_KPARAM_INFO
	.align		4
.L_7:
        /*0008*/ 	.byte	0x04, 0x17
        /*000a*/ 	.short	(.L_9 - .L_8)
.L_8:
        /*000c*/ 	.word	0x00000000
        /*0010*/ 	.short	0x000a
        /*0012*/ 	.short	0x0048
        /*0014*/ 	.byte	0x00, 0xf4, 0x21, 0x00


	//----- nvinfo : EIATTR_KPARAM_INFO
	.align		4
.L_9:
        /*0018*/ 	.byte	0x04, 0x17
        /*001a*/ 	.short	(.L_11 - .L_10)
.L_10:
        /*001c*/ 	.word	0x00000000
        /*0020*/ 	.short	0x0009
        /*0022*/ 	.short	0x0040
        /*0024*/ 	.byte	0x00, 0xf4, 0x21, 0x00


	//----- nvinfo : EIATTR_KPARAM_INFO
	.align		4
.L_11:
        /*0028*/ 	.byte	0x04, 0x17
        /*002a*/ 	.short	(.L_13 - .L_12)
.L_12:
        /*002c*/ 	.word	0x00000000
        /*0030*/ 	.short	0x0008
        /*0032*/ 	.short	0x0038
        /*0034*/ 	.byte	0x00, 0xf0, 0x21, 0x00


	//----- nvinfo : EIATTR_KPARAM_INFO
	.align		4
.L_13:
        /*0038*/ 	.byte	0x04, 0x17
        /*003a*/ 	.short	(.L_15 - .L_14)
.L_14:
        /*003c*/ 	.word	0x00000000
        /*0040*/ 	.short	0x0007
        /*0042*/ 	.short	0x0030
        /*0044*/ 	.byte	0x00, 0xf0, 0x21, 0x00


	//----- nvinfo : EIATTR_KPARAM_INFO
	.align		4
.L_15:
        /*0048*/ 	.byte	0x04, 0x17
        /*004a*/ 	.short	(.L_17 - .L_16)
.L_16:
        /*004c*/ 	.word	0x00000000
        /*0050*/ 	.short	0x0006
        /*0052*/ 	.short	0x0028
        /*0054*/ 	.byte	0x00, 0xf0, 0x21, 0x00


	//----- nvinfo : EIATTR_KPARAM_INFO
	.align		4
.L_17:
        /*0058*/ 	.byte	0x04, 0x17
        /*005a*/ 	.short	(.L_19 - .L_18)
.L_18:
        /*005c*/ 	.word	0x00000000
        /*0060*/ 	.short	0x0005
        /*0062*/ 	.short	0x0020
        /*0064*/ 	.byte	0x00, 0xf0, 0x11, 0x00


	//----- nvinfo : EIATTR_KPARAM_INFO
	.align		4
.L_19:
        /*0068*/ 	.byte	0x04, 0x17
        /*006a*/ 	.short	(.L_21 - .L_20)
.L_20:
        /*006c*/ 	.word	0x00000000
        /*0070*/ 	.short	0x0004
        /*0072*/ 	.short	0x001c
        /*0074*/ 	.byte	0x00, 0xf0, 0x11, 0x00


	//----- nvinfo : EIATTR_KPARAM_INFO
	.align		4
.L_21:
        /*0078*/ 	.byte	0x04, 0x17
        /*007a*/ 	.short	(.L_23 - .L_22)
.L_22:
        /*007c*/ 	.word	0x00000000
        /*0080*/ 	.short	0x0003
        /*0082*/ 	.short	0x0018
        /*0084*/ 	.byte	0x00, 0xf0, 0x11, 0x00


	//----- nvinfo : EIATTR_KPARAM_INFO
	.align		4
.L_23:
        /*0088*/ 	.byte	0x04, 0x17
        /*008a*/ 	.short	(.L_25 - .L_24)
.L_24:
        /*008c*/ 	.word	0x00000000
        /*0090*/ 	.short	0x0002
        /*0092*/ 	.short	0x0010
        /*0094*/ 	.byte	0x00, 0xf4, 0x21, 0x00


	//----- nvinfo : EIATTR_KPARAM_INFO
	.align		4
.L_25:
        /*0098*/ 	.byte	0x04, 0x17
        /*009a*/ 	.short	(.L_27 - .L_26)
.L_26:
        /*009c*/ 	.word	0x00000000
        /*00a0*/ 	.short	0x0001
        /*00a2*/ 	.short	0x0008
        /*00a4*/ 	.byte	0x00, 0xf4, 0x21, 0x00


	//----- nvinfo : EIATTR_KPARAM_INFO
	.align		4
.L_27:
        /*00a8*/ 	.byte	0x04, 0x17
        /*00aa*/ 	.short	(.L_29 - .L_28)
.L_28:
        /*00ac*/ 	.word	0x00000000
        /*00b0*/ 	.short	0x0000
        /*00b2*/ 	.short	0x0000
        /*00b4*/ 	.byte	0x00, 0xf4, 0x21, 0x00


	//----- nvinfo : EIATTR_SPARSE_MMA_MASK
	.align		4
.L_29:
        /*00b8*/ 	.byte	0x03, 0x50
        /*00ba*/ 	.short	0x0000


	//----- nvinfo : EIATTR_MAXREG_COUNT
	.align		4
        /*00bc*/ 	.byte	0x03, 0x1b
        /*00be*/ 	.short	0x00ff


	//----- nvinfo : EIATTR_NUM_BARRIERS
	.align		4
        /*00c0*/ 	.byte	0x02, 0x4c
        /*00c2*/ 	.byte	0x01
	.zero		1


	//----- nvinfo : EIATTR_MERCURY_ISA_VERSION
	.align		4
        /*00c4*/ 	.byte	0x03, 0x5f
        /*00c6*/ 	.short	0x0101


	//----- nvinfo : EIATTR_INT_WARP_WIDE_INSTR_OFFSETS
	.align		4
        /*00c8*/ 	.byte	0x04, 0x31
        /*00ca*/ 	.short	(.L_31 - .L_30)


	//   ....[0]....
.L_30:
        /*00cc*/ 	.word	0x000012f0


	//   ....[1]....
        /*00d0*/ 	.word	0x00001310


	//   ....[2]....
        /*00d4*/ 	.word	0x00001320


	//   ....[3]....
        /*00d8*/ 	.word	0x00001330


	//   ....[4]....
        /*00dc*/ 	.word	0x00001440


	//   ....[5]....
        /*00e0*/ 	.word	0x000016c0


	//   ....[6]....
        /*00e4*/ 	.word	0x000016d0


	//   ....[7]....
        /*00e8*/ 	.word	0x00001760


	//   ....[8]....
        /*00ec*/ 	.word	0x00001770


	//   ....[9]....
        /*00f0*/ 	.word	0x00001ce0


	//   ....[10]....
        /*00f4*/ 	.word	0x00001cf0


	//----- nvinfo : EIATTR_COOP_GROUP_MASK_REGIDS
	.align		4
.L_31:
        /*00f8*/ 	.byte	0x04, 0x29
        /*00fa*/ 	.short	(.L_33 - .L_32)


	//   ....[0]....
.L_32:
        /*00fc*/ 	.word	0xffffffff


	//   ....[1]....
        /*0100*/ 	.word	0xffffffff


	//   ....[2]....
        /*0104*/ 	.word	0xffffffff


	//----- nvinfo : EIATTR_COOP_GROUP_INSTR_OFFSETS
	.align		4
.L_33:
        /*0108*/ 	.byte	0x04, 0x28
        /*010a*/ 	.short	(.L_35 - .L_34)


	//   ....[0]....
.L_34:
        /*010c*/ 	.word	0x00000150


	//   ....[1]....
        /*0110*/ 	.word	0x00000700


	//   ....[2]....
        /*0114*/ 	.word	0x00000cf0


	//----- nvinfo : EIATTR_MBARRIER_INSTR_OFFSETS
	.align		4
.L_35:
        /*0118*/ 	.byte	0x04, 0x39
        /*011a*/ 	.short	(.L_37 - .L_36)


	//   ....[0]....
.L_36:
        /*011c*/ 	.word	0x00001470
        /*0120*/ 	.word	0x000000ff
        /*0124*/ 	.word	0x00020000
        /*0128*/ 	.short	0x0100
        /*012a*/ 	.byte	0x10
	.zero		1


	//   ....[1]....
        /*012c*/ 	.word	0x00001490
        /*0130*/ 	.word	0x000000ff
        /*0134*/ 	.word	0x00020008
        /*0138*/ 	.short	0x0100
        /*013a*/ 	.byte	0x10
	.zero		1


	//   ....[2]....
        /*013c*/ 	.word	0x000014c0
        /*0140*/ 	.word	0x000000ff
        /*0144*/ 	.word	0x00020010
        /*0148*/ 	.short	0x0100
        /*014a*/ 	.byte	0x10
	.zero		1


	//   ....[3]....
        /*014c*/ 	.word	0x000014e0
        /*0150*/ 	.word	0x000000ff
        /*0154*/ 	.word	0x00020018
        /*0158*/ 	.short	0x0100
        /*015a*/ 	.byte	0x10
	.zero		1


	//   ....[4]....
        /*015c*/ 	.word	0x00001890
        /*0160*/ 	.word	0x000000ff
        /*0164*/ 	.word	0x00020000
        /*0168*/ 	.short	0x010a
        /*016a*/ 	.byte	0x21
	.zero		1


	//   ....[5]....
        /*016c*/ 	.word	0x00001c20
        /*0170*/ 	.word	0x000000ff
        /*0174*/ 	.word	0x00020000
        /*0178*/ 	.short	0x0108
        /*017a*/ 	.byte	0x10
	.zero		1


	//   ....[6]....
        /*017c*/ 	.word	0x00001cc0
        /*0180*/ 	.word	0x000000ff
        /*0184*/ 	.word	0x00020008
        /*0188*/ 	.short	0x0108
        /*018a*/ 	.byte	0x10
	.zero		1


	//   ....[7]....
        /*018c*/ 	.word	0x00001d20
        /*0190*/ 	.word	0x000000ff
        /*0194*/ 	.word	0x00020010
        /*0198*/ 	.short	0x0108
        /*019a*/ 	.byte	0x10
	.zero		1


	//   ....[8]....
        /*019c*/ 	.word	0x00001d40
        /*01a0*/ 	.word	0x000000ff
        /*01a4*/ 	.word	0x00020018
        /*01a8*/ 	.short	0x0108
        /*01aa*/ 	.byte	0x10
	.zero		1


	//   ....[9]....
        /*01ac*/ 	.word	0x00001df0
        /*01b0*/ 	.word	0x000000ff
        /*01b4*/ 	.word	0x00020000
        /*01b8*/ 	.short	0x010a
        /*01ba*/ 	.byte	0x21
	.zero		1


	//----- nvinfo : EIATTR_NUM_MBARRIERS
	.align		4
.L_37:
        /*01bc*/ 	.byte	0x03, 0x38
        /*01be*/ 	.short	0x0004


	//----- nvinfo : EIATTR_EXIT_INSTR_OFFSETS
	.align		4
        /*01c0*/ 	.byte	0x04, 0x1c
        /*01c2*/ 	.short	(.L_39 - .L_38)


	//   ....[0]....
.L_38:
        /*01c4*/ 	.word	0x00001de0


	//----- nvinfo : EIATTR_REQNTID
	.align		4
.L_39:
        /*01c8*/ 	.byte	0x04, 0x10
        /*01ca*/ 	.short	(.L_41 - .L_40)
.L_40:
        /*01cc*/ 	.word	0x00000100
        /*01d0*/ 	.word	0x00000001
        /*01d4*/ 	.word	0x00000001


	//----- nvinfo : EIATTR_CRS_STACK_SIZE
	.align		4
.L_41:
        /*01d8*/ 	.byte	0x04, 0x1e
        /*01da*/ 	.short	(.L_43 - .L_42)
.L_42:
        /*01dc*/ 	.word	0x00000000


	//----- nvinfo : EIATTR_CBANK_PARAM_SIZE
	.align		4
.L_43:
        /*01e0*/ 	.byte	0x03, 0x19
        /*01e2*/ 	.short	0x0050


	//----- nvinfo : EIATTR_PARAM_CBANK
	.align		4
        /*01e4*/ 	.byte	0x04, 0x0a
        /*01e6*/ 	.short	(.L_45 - .L_44)
	.align		4
.L_44:
        /*01e8*/ 	.word	index@(.nv.constant0.gluon_wgmma)
        /*01ec*/ 	.short	0x0210
        /*01ee*/ 	.short	0x0050


	//----- nvinfo : EIATTR_SW_WAR
	.align		4
.L_45:
        /*01f0*/ 	.byte	0x04, 0x36
        /*01f2*/ 	.short	(.L_47 - .L_46)
.L_46:
        /*01f4*/ 	.word	0x00000008
.L_47:


//--------------------- .nv.callgraph             --------------------------
	.section	.nv.callgraph,"",@"SHT_CUDA_CALLGRAPH"
	.align	4
	.sectionentsize	8
	.align		4
        /*0000*/ 	.word	0x00000000
	.align		4
        /*0004*/ 	.word	0xffffffff
	.align		4
        /*0008*/ 	.word	0x00000000
	.align		4
        /*000c*/ 	.word	0xfffffffe
	.align		4
        /*0010*/ 	.word	0x00000000
	.align		4
        /*0014*/ 	.word	0xfffffffd
	.align		4
        /*0018*/ 	.word	0x00000000
	.align		4
        /*001c*/ 	.word	0xfffffffc


//--------------------- .text.gluon_wgmma         --------------------------
	.section	.text.gluon_wgmma,"ax",@progbits
	.align	128
        .global         gluon_wgmma
        .type           gluon_wgmma,@function
        .size           gluon_wgmma,(.L_x_52 - gluon_wgmma)
        .other          gluon_wgmma,@"STO_CUDA_ENTRY STV_DEFAULT"
gluon_wgmma:
.text.gluon_wgmma:
[----:B------:R-:W-:Y:S01]  /*0000*/  LDC R1, c[0x0][0x28] ;  /* 0x00000a00ff017b82 */ /* 0x000fe20000000800 */
[----:B------:R-:W1:Y:S07]  /*0010*/  S2R R0, SR_TID.X ;  /* 0x0000000000007919 */ /* 0x000e6e0000002100 */
[----:B------:R-:W2:Y:S01]  /*0020*/  S2UR UR4, SR_CgaCtaId ;  /* 0x00000000000479c3 */ /* 0x000ea20000008800 */
[----:B------:R-:W-:Y:S01]  /*0030*/  UMOV UR16, 0x400 ;  /* 0x0000040000107882 */ /* 0x000fe20000000000 */
[----:B------:R-:W-:Y:S01]  /*0040*/  ULDC UR6, c[0x0][0xc] ;  /* 0x0000030000067ab9 */ /* 0x000fe20000000800 */
[----:B------:R-:W-:Y:S01]  /*0050*/  ULDC.64 UR28, c[0x0][0x250] ;  /* 0x00009400001c7ab9 */ /* 0x000fe20000000a00 */
[----:B------:R-:W-:Y:S04]  /*0060*/  BSSY B0, `(.L_x_0) ;  /* 0x000001f000007945 */ /* 0x000fe80003800000 */
[----:B------:R-:W3:Y:S08]  /*0070*/  LDC R2, c[0x0][0x228] ;  /* 0x00008a00ff027b82 */ /* 0x000ef00000000800 */
[----:B------:R-:W4:Y:S08]  /*0080*/  LDC R7, c[0x0][0x230] ;  /* 0x00008c00ff077b82 */ /* 0x000f300000000800 */
[----:B------:R-:W-:Y:S01]  /*0090*/  S2UR UR19, SR_CTAID.Y ;  /* 0x00000000001379c3 */ /* 0x000fe20000002600 */
[----:B--2---:R-:W-:-:S03]  /*00a0*/  ULEA UR16, UR4, UR16, 0x18 ;  /* 0x0000001004107291 */ /* 0x004fc6000f8ec03f */
[----:B------:R-:W-:Y:S01]  /*00b0*/  ULDC UR4, c[0x0][0x10] ;  /* 0x0000040000047ab9 */ /* 0x000fe20000000800 */
[----:B-1----:R-:W-:-:S03]  /*00c0*/  LOP3.LUT R6, R0, 0xff, RZ, 0xc0, !PT ;  /* 0x000000ff00067812 */ /* 0x002fc600078ec0ff */
[----:B------:R-:W1:Y:S01]  /*00d0*/  S2UR UR5, SR_CTAID.Z ;  /* 0x00000000000579c3 */ /* 0x000e620000002700 */
[----:B---3--:R-:W-:Y:S01]  /*00e0*/  VIADD R2, R2, 0xffffffff ;  /* 0xffffffff02027836 */ /* 0x008fe20000000000 */
[C---:B------:R-:W-:Y:S02]  /*00f0*/  ISETP.GE.U32.AND P0, PT, R6.reuse, 0x20, PT ;  /* 0x000000200600780c */ /* 0x040fe40003f06070 */
[C---:B------:R-:W-:Y:S02]  /*0100*/  ISETP.NE.U32.AND P2, PT, R6.reuse, RZ, PT ;  /* 0x000000ff0600720c */ /* 0x040fe40003f45070 */
[----:B------:R-:W-:Y:S02]  /*0110*/  LEA R8, R6, UR16, 0x2 ;  /* 0x0000001006087c11 */ /* 0x000fe4000f8e10ff */
[----:B------:R-:W2:Y:S01]  /*0120*/  S2UR UR30, SR_CTAID.X ;  /* 0x00000000001e79c3 */ /* 0x000ea20000002500 */
[----:B----4-:R-:W-:-:S06]  /*0130*/  VIADD R11, R7, 0xffffffff ;  /* 0xffffffff070b7836 */ /* 0x010fcc0000000000 */
[----:B------:R3:W-:Y:S01]  /*0140*/  @!P0 STS [R8], RZ ;  /* 0x000000ff08008388 */ /* 0x0007e20000000800 */
[----:B------:R-:W-:-:S03]  /*0150*/  NOP ;  /* 0x0000000000007918 */ /* 0x000fc60000000000 */
[----:B------:R3:W-:Y:S01]  /*0160*/  @!P2 STS [UR16+0x24], R2 ;  /* 0x00002402ff00a988 */ /* 0x0007e20008000810 */
[----:B-1----:R-:W-:-:S03]  /*0170*/  UIMAD UR4, UR5, UR4, UR19 ;  /* 0x00000004050472a4 */ /* 0x002fc6000f8e0213 */
[----:B------:R3:W-:Y:S01]  /*0180*/  @!P2 STS [UR16+0x20], R11 ;  /* 0x0000200bff00a988 */ /* 0x0007e20008000810 */
[----:B--2---:R-:W-:-:S04]  /*0190*/  UIMAD UR4, UR4, UR6, UR30 ;  /* 0x00000006040472a4 */ /* 0x004fc8000f8e021e */
[----:B------:R-:W-:-:S03]  /*01a0*/  UIMAD UR5, UR4, 0x180, URZ ;  /* 0x00000180040578a4 */ /* 0x000fc6000f8e023f */
[----:B------:R-:W-:Y:S01]  /*01b0*/  UMOV UR4, URZ ;  /* 0x0000003f00047c82 */ /* 0x000fe20008000000 */
[----:B------:R-:W-:-:S04]  /*01c0*/  UIADD3 UR24, UP0, UR5, UR28, URZ ;  /* 0x0000001c05187290 */ /* 0x000fc8000ff1e03f */
[----:B------:R-:W-:Y:S01]  /*01d0*/  ULEA.HI.X.SX32 UR25, UR5, UR29, 0x1, UP0 ;  /* 0x0000001d05197291 */ /* 0x000fe200080f0e3f */
[----:B---3--:R-:W-:Y:S11]  /*01e0*/  @P2 BRA `(.L_x_1) ;  /* 0x0000000000182947 */ /* 0x008ff60003800000 */
[----:B------:R-:W1:Y:S01]  /*01f0*/  LDS R3, [UR16+0x8] ;  /* 0x00000810ff037984 */ /* 0x000e620008000800 */
[----:B------:R-:W2:Y:S01]  /*0200*/  LDC.64 R12, c[0x0][0x210] ;  /* 0x00008400ff0c7b82 */ /* 0x000ea20000000a00 */
[----:B------:R-:W-:Y:S02]  /*0210*/  IMAD.MOV.U32 R4, RZ, RZ, 0x70 ;  /* 0x00000070ff047424 */ /* 0x000fe400078e00ff */
[----:B--2---:R2:W-:Y:S03]  /*0220*/  STS.64 [UR16], R12 ;  /* 0x0000000cff007988 */ /* 0x0045e60008000a10 */
[----:B-1----:R-:W-:-:S05]  /*0230*/  LOP3.LUT R3, R3, 0x10, R4, 0xd8, !PT ;  /* 0x0000001003037812 */ /* 0x002fca00078ed804 */
[----:B------:R2:W-:Y:S02]  /*0240*/  STS [UR16+0x8], R3 ;  /* 0x00000803ff007988 */ /* 0x0005e40008000810 */
.L_x_1:
[----:B------:R-:W-:Y:S05]  /*0250*/  BSYNC B0 ;  /* 0x0000000000007941 */ /* 0x000fea0003800000 */
.L_x_0:
[----:B------:R-:W-:Y:S04]  /*0260*/  BSSY B0, `(.L_x_2) ;  /* 0x000000a000007945 */ /* 0x000fe80003800000 */
[----:B------:R-:W-:Y:S05]  /*0270*/  @P2 BRA `(.L_x_3) ;  /* 0x0000000000202947 */ /* 0x000fea0003800000 */
[----:B--2---:R-:W1:Y:S01]  /*0280*/  LDS R3, [UR16+0x34] ;  /* 0x00003410ff037984 */ /* 0x004e620008000800 */
[----:B------:R-:W-:Y:S02]  /*0290*/  IMAD.MOV.U32 R4, RZ, RZ, 0x3f000000 ;  /* 0x3f000000ff047424 */ /* 0x000fe400078e00ff */
[----:B------:R-:W-:Y:S01]  /*02a0*/  @!P2 IMAD.MOV.U32 R5, RZ, RZ, 0x3f ;  /* 0x0000003fff05a424 */ /* 0x000fe200078e00ff */
[----:B------:R-:W2:Y:S02]  /*02b0*/  @!P2 LDS R10, [UR16+0x38] ;  /* 0x00003810ff0aa984 */ /* 0x000ea40008000800 */
[----:B-1----:R-:W-:Y:S02]  /*02c0*/  LOP3.LUT R3, R3, 0xff000000, R4, 0xb8, !PT ;  /* 0xff00000003037812 */ /* 0x002fe400078eb804 */
[----:B--2---:R-:W-:-:S03]  /*02d0*/  @!P2 LOP3.LUT R4, R10, 0xff, R5, 0xb8, !PT ;  /* 0x000000ff0a04a812 */ /* 0x004fc600078eb805 */
[----:B------:R1:W-:Y:S04]  /*02e0*/  STS [UR16+0x34], R3 ;  /* 0x00003403ff007988 */ /* 0x0003e80008000810 */
[----:B------:R1:W-:Y:S02]  /*02f0*/  @!P2 STS [UR16+0x38], R4 ;  /* 0x00003804ff00a988 */ /* 0x0003e40008000810 */
.L_x_3:
[----:B------:R-:W-:Y:S05]  /*0300*/  BSYNC B0 ;  /* 0x0000000000007941 */ /* 0x000fea0003800000 */
.L_x_2:
[----:B------:R-:W-:Y:S04]  /*0310*/  BSSY B0, `(.L_x_4) ;  /* 0x000000e000007945 */ /* 0x000fe80003800000 */
[----:B------:R-:W-:Y:S05]  /*0320*/  @P2 BRA `(.L_x_5) ;  /* 0x0000000000302947 */ /* 0x000fea0003800000 */
[----:B-1----:R-:W1:Y:S01]  /*0330*/  LDS R4, [UR16+0x34] ;  /* 0x00003410ff047984 */ /* 0x002e620008000800 */
[----:B--2---:R-:W2:Y:S03]  /*0340*/  LDC.64 R12, c[0x0][0x238] ;  /* 0x00008e00ff0c7b82 */ /* 0x004ea60000000a00 */
[----:B------:R-:W3:Y:S01]  /*0350*/  LDS R3, [UR16+0x1c] ;  /* 0x00001c10ff037984 */ /* 0x000ee20008000800 */
[C---:B--2---:R-:W-:Y:S01]  /*0360*/  SHF.L.U64.HI R10, R12.reuse, 0x1, R13 ;  /* 0x000000010c0a7819 */ /* 0x044fe2000001020d */
[----:B------:R-:W-:-:S03]  /*0370*/  IMAD.SHL.U32 R5, R12, 0x2, RZ ;  /* 0x000000020c057824 */ /* 0x000fc600078e00ff */
[--C-:B------:R-:W-:Y:S02]  /*0380*/  SHF.R.U32.HI R12, RZ, 0x4, R10.reuse ;  /* 0x00000004ff0c7819 */ /* 0x100fe4000001160a */
[----:B------:R-:W-:-:S05]  /*0390*/  SHF.R.U64 R5, R5, 0x4, R10 ;  /* 0x0000000405057819 */ /* 0x000fca000000120a */
[----:B------:R4:W-:Y:S01]  /*03a0*/  STS [UR16+0xc], R5 ;  /* 0x00000c05ff007988 */ /* 0x0009e20008000810 */
[----:B-1----:R-:W-:Y:S02]  /*03b0*/  LOP3.LUT R4, R4, 0x7, RZ, 0xb8, !PT ;  /* 0x0000000704047812 */ /* 0x002fe400078eb8ff */
[----:B---3--:R-:W-:-:S03]  /*03c0*/  LOP3.LUT R3, R3, 0xf, R12, 0xb8, !PT ;  /* 0x0000000f03037812 */ /* 0x008fc600078eb80c */
[----:B------:R4:W-:Y:S04]  /*03d0*/  STS [UR16+0x34], R4 ;  /* 0x00003404ff007988 */ /* 0x0009e80008000810 */
[----:B------:R4:W-:Y:S02]  /*03e0*/  STS [UR16+0x1c], R3 ;  /* 0x00001c03ff007988 */ /* 0x0009e40008000810 */
.L_x_5:
[----:B------:R-:W-:Y:S05]  /*03f0*/  BSYNC B0 ;  /* 0x0000000000007941 */ /* 0x000fea0003800000 */
.L_x_4:
[----:B------:R-:W-:Y:S04]  /*0400*/  BSSY B1, `(.L_x_6) ;  /* 0x000001a000017945 */ /* 0x000fe80003800000 */
[----:B------:R-:W-:Y:S04]  /*0410*/  BSSY B0, `(.L_x_7) ;  /* 0x0000015000007945 */ /* 0x000fe80003800000 */
[----:B------:R-:W-:Y:S05]  /*0420*/  @P2 BRA `(.L_x_8) ;  /* 0x0000000000202947 */ /* 0x000fea0003800000 */
[----:B-12-4-:R-:W1:Y:S02]  /*0430*/  LDS R3, [UR16+0x34] ;  /* 0x00003410ff037984 */ /* 0x016e640008000800 */
[----:B-1----:R-:W-:-:S05]  /*0440*/  LOP3.LUT R3, R3, 0x38, RZ, 0xb8, !PT ;  /* 0x0000003803037812 */ /* 0x002fca00078eb8ff */
[----:B------:R1:W-:Y:S01]  /*0450*/  STS [UR16+0x34], R3 ;  /* 0x00003403ff007988 */ /* 0x0003e20008000810 */
[----:B------:R-:W-:Y:S05]  /*0460*/  @P2 BRA `(.L_x_9) ;  /* 0x0000000000202947 */ /* 0x000fea0003800000 */
[----:B-1----:R-:W1:Y:S01]  /*0470*/  LDS R3, [UR16+0x8] ;  /* 0x00000810ff037984 */ /* 0x002e620008000800 */
[----:B------:R-:W-:-:S05]  /*0480*/  IMAD.MOV.U32 R4, RZ, RZ, 0x780 ;  /* 0x00000780ff047424 */ /* 0x000fca00078e00ff */
[----:B-1----:R-:W-:-:S05]  /*0490*/  LOP3.LUT R3, R3, 0x500, R4, 0xd8, !PT ;  /* 0x0000050003037812 */ /* 0x002fca00078ed804 */
[----:B------:R3:W-:Y:S02]  /*04a0*/  STS [UR16+0x8], R3 ;  /* 0x00000803ff007988 */ /* 0x0007e40008000810 */
.L_x_8:
[----:B------:R-:W-:Y:S05]  /*04b0*/  @P2 BRA `(.L_x_10) ;  /* 0x0000000000282947 */ /* 0x000fea0003800000 */
[----:B-1234-:R-:W1:Y:S02]  /*04c0*/  LDS R3, [UR16+0x8] ;  /* 0x00000810ff037984 */ /* 0x01ee640008000800 */
[----:B-1----:R-:W-:-:S05]  /*04d0*/  LOP3.LUT R3, R3, 0x1800, RZ, 0xb8, !PT ;  /* 0x0000180003037812 */ /* 0x002fca00078eb8ff */
[----:B------:R2:W-:Y:S02]  /*04e0*/  STS [UR16+0x8], R3 ;  /* 0x00000803ff007988 */ /* 0x0005e40008000810 */
.L_x_9:
[----:B------:R-:W-:Y:S05]  /*04f0*/  @P2 BREAK B0 ;  /* 0x0000000000002942 */ /* 0x000fea0003800000 */
[----:B------:R-:W-:Y:S05]  /*0500*/  @P2 BRA `(.L_x_11) ;  /* 0x0000000000242947 */ /* 0x000fea0003800000 */
[----:B------:R-:W3:Y:S01]  /*0510*/  LDS R4, [UR16+0x8] ;  /* 0x00000810ff047984 */ /* 0x000ee20008000800 */
[----:B-12---:R-:W-:-:S05]  /*0520*/  IMAD.MOV.U32 R3, RZ, RZ, 0x6000 ;  /* 0x00006000ff037424 */ /* 0x006fca00078e00ff */
[----:B---3--:R-:W-:-:S04]  /*0530*/  LOP3.LUT R3, R4, 0x6000, R3, 0xd8, !PT ;  /* 0x0000600004037812 */ /* 0x008fc800078ed803 */
[----:B------:R-:W-:-:S05]  /*0540*/  LOP3.LUT R3, R3, 0x400000, RZ, 0xb8, !PT ;  /* 0x0040000003037812 */ /* 0x000fca00078eb8ff */
[----:B------:R5:W-:Y:S02]  /*0550*/  STS [UR16+0x8], R3 ;  /* 0x00000803ff007988 */ /* 0x000be40008000810 */
.L_x_10:
[----:B------:R-:W-:Y:S05]  /*0560*/  BSYNC B0 ;  /* 0x0000000000007941 */ /* 0x000fea0003800000 */
.L_x_7:
[----:B-12345:R-:W1:Y:S02]  /*0570*/  @!P2 LDS R3, [UR16+0x8] ;  /* 0x00000810ff03a984 */ /* 0x03ee640008000800 */
[----:B-1----:R-:W-:-:S05]  /*0580*/  @!P2 LOP3.LUT R3, R3, 0x8000, RZ, 0xb8, !PT ;  /* 0x000080000303a812 */ /* 0x002fca00078eb8ff */
[----:B------:R3:W-:Y:S02]  /*0590*/  @!P2 STS [UR16+0x8], R3 ;  /* 0x00000803ff00a988 */ /* 0x0007e40008000810 */
.L_x_11:
[----:B------:R-:W-:Y:S05]  /*05a0*/  BSYNC B1 ;  /* 0x0000000000017941 */ /* 0x000fea0003800000 */
.L_x_6:
[----:B------:R-:W-:Y:S05]  /*05b0*/  WARPSYNC.ALL ;  /* 0x0000000000007948 */ /* 0x000fea0003800000 */
[----:B------:R-:W-:Y:S05]  /*05c0*/  @P0 BRA `(.L_x_12) ;  /* 0x0000000000280947 */ /* 0x000fea0003800000 */
[----:B-123--:R-:W1:Y:S01]  /*05d0*/  S2R R3, SR_LANEID ;  /* 0x0000000000037919 */ /* 0x00ee620000000000 */
[----:B------:R-:W-:Y:S05]  /*05e0*/  WARPSYNC.ALL ;  /* 0x0000000000007948 */ /* 0x000fea0003800000 */
[----:B-1----:R-:W-:-:S05]  /*05f0*/  IMAD.SHL.U32 R3, R3, 0x4, RZ ;  /* 0x0000000403037824 */ /* 0x002fca00078e00ff */
[----:B------:R-:W1:Y:S01]  /*0600*/  LDS R9, [R3+UR16] ;  /* 0x0000001003097984 */ /* 0x000e620008000800 */
[----:B------:R-:W-:-:S05]  /*0610*/  IADD3 R4, P1, R3, UR24, RZ ;  /* 0x0000001803047c10 */ /* 0x000fca000ff3e0ff */
[----:B------:R-:W-:-:S05]  /*0620*/  IMAD.X R5, RZ, RZ, UR25, P1 ;  /* 0x00000019ff057e24 */ /* 0x000fca00088e06ff */
[----:B-1----:R4:W5:Y:S01]  /*0630*/  ATOMG.E.EXCH.STRONG.GPU PT, RZ, [R4], R9 ;  /* 0x0000000904ff73a8 */ /* 0x00296200041ee100 */
[----:B------:R-:W-:-:S04]  /*0640*/  DEPBAR {5,4,3,2,1,0} ;  /* 0x0000003f0000791a */ /* 0x000fc80000000000 */
[----:B------:R4:W-:Y:S01]  /*0650*/  UTMACCTL.IV [UR24] ;  /* 0x00000000180079b9 */ /* 0x0009e20008000000 */
[----:B------:R-:W-:Y:S01]  /*0660*/  NOP ;  /* 0x0000000000007918 */ /* 0x000fe20000000000 */
.L_x_12:
[----:B------:R-:W-:Y:S05]  /*0670*/  @P0 BRA `(.L_x_13) ;  /* 0x00000000000c0947 */ /* 0x000fea0003800000 */
[----:B------:R0:W-:Y:S01]  /*0680*/  UTMACMDFLUSH ;  /* 0x00000000000079b7 */ /* 0x0001e20000000000 */
[----:B------:R-:W-:Y:S05]  /*0690*/  @P0 BRA `(.L_x_13) ;  /* 0x0000000000040947 */ /* 0x000fea0003800000 */
[----:B------:R-:W-:-:S04]  /*06a0*/  DEPBAR.LE SB0, 0x0 ;  /* 0x000080000000791a */ /* 0x000fc80000000000 */
.L_x_13:
[----:B------:R-:W-:Y:S05]  /*06b0*/  WARPSYNC.ALL ;  /* 0x0000000000007948 */ /* 0x000fea0003800000 */
[----:B-----5:R-:W-:Y:S06]  /*06c0*/  BAR.SYNC.DEFER_BLOCKING 0x0 ;  /* 0x0000000000007b1d */ /* 0x020fec0000010000 */
[----:B------:R-:W-:Y:S02]  /*06d0*/  BSSY B1, `(.L_x_14) ;  /* 0x000000b000017945 */ /* 0x000fe40003800000 */
[----:B------:R-:W-:Y:S06]  /*06e0*/  BAR.SYNC.DEFER_BLOCKING 0x0 ;  /* 0x0000000000007b1d */ /* 0x000fec0000010000 */
[----:B------:R5:W-:Y:S01]  /*06f0*/  @!P0 STS [R8], RZ ;  /* 0x000000ff08008388 */ /* 0x000be20000000800 */
[----:B------:R-:W-:Y:S01]  /*0700*/  NOP ;  /* 0x0000000000007918 */ /* 0x000fe20000000000 */
[----:B------:R-:W-:Y:S05]  /*0710*/  @P2 BRA `(.L_x_15) ;  /* 0x0000000000182947 */ /* 0x000fea0003800000 */
[----:B-123--:R-:W1:Y:S01]  /*0720*/  LDS R3, [UR16+0x8] ;  /* 0x00000810ff037984 */ /* 0x00ee620008000800 */
[----:B------:R-:W2:Y:S01]  /*0730*/  LDC.64 R12, c[0x0][0x218] ;  /* 0x00008600ff0c7b82 */ /* 0x000ea20000000a00 */
[----:B----4-:R-:W-:Y:S02]  /*0740*/  IMAD.MOV.U32 R4, RZ, RZ, 0x70 ;  /* 0x00000070ff047424 */ /* 0x010fe400078e00ff */
[----:B--2---:R2:W-:Y:S03]  /*0750*/  STS.64 [UR16], R12 ;  /* 0x0000000cff007988 */ /* 0x0045e60008000a10 */
[----:B-1----:R-:W-:-:S05]  /*0760*/  LOP3.LUT R3, R3, 0x10, R4, 0xd8, !PT ;  /* 0x0000001003037812 */ /* 0x002fca00078ed804 */
[----:B------:R2:W-:Y:S02]  /*0770*/  STS [UR16+0x8], R3 ;  /* 0x00000803ff007988 */ /* 0x0005e40008000810 */
.L_x_15:
[----:B----4-:R-:W-:Y:S05]  /*0780*/  BSYNC B1 ;  /* 0x0000000000017941 */ /* 0x010fea0003800000 */
.L_x_14:
[----:B------:R-:W-:Y:S04]  /*0790*/  BSSY B2, `(.L_x_16) ;  /* 0x000000f000027945 */ /* 0x000fe80003800000 */
[----:B------:R-:W-:Y:S04]  /*07a0*/  BSSY B1, `(.L_x_17) ;  /* 0x000000c000017945 */ /* 0x000fe80003800000 */
[----:B------:R-:W-:Y:S05]  /*07b0*/  @P2 BRA `(.L_x_18) ;  /* 0x0000000000282947 */ /* 0x000fea0003800000 */
[----:B-123--:R-:W1:Y:S01]  /*07c0*/  LDS R3, [UR16+0x34] ;  /* 0x00003410ff037984 */ /* 0x00ee620008000800 */
[----:B------:R-:W-:Y:S01]  /*07d0*/  IMAD.MOV.U32 R4, RZ, RZ, 0x3f000000 ;  /* 0x3f000000ff047424 */ /* 0x000fe200078e00ff */
[----:B------:R-:W-:Y:S05]  /*07e0*/  @P2 BREAK B1 ;  /* 0x0000000000012942 */ /* 0x000fea0003800000 */
[----:B-1----:R-:W-:-:S05]  /*07f0*/  LOP3.LUT R3, R3, 0xff000000, R4, 0xb8, !PT ;  /* 0xff00000003037812 */ /* 0x002fca00078eb804 */
[----:B------:R1:W-:Y:S01]  /*0800*/  STS [UR16+0x34], R3 ;  /* 0x00003403ff007988 */ /* 0x0003e20008000810 */
[----:B------:R-:W-:Y:S05]  /*0810*/  @P2 BRA `(.L_x_19) ;  /* 0x0000000000182947 */ /* 0x000fea0003800000 */
[----:B-1----:R-:W1:Y:S01]  /*0820*/  LDS R3, [UR16+0x38] ;  /* 0x00003810ff037984 */ /* 0x002e620008000800 */
[----:B------:R-:W-:-:S05]  /*0830*/  IMAD.MOV.U32 R4, RZ, RZ, 0x3f ;  /* 0x0000003fff047424 */ /* 0x000fca00078e00ff */
[----:B-1----:R-:W-:-:S05]  /*0840*/  LOP3.LUT R3, R3, 0xff, R4, 0xb8, !PT ;  /* 0x000000ff03037812 */ /* 0x002fca00078eb804 */
[----:B------:R4:W-:Y:S02]  /*0850*/  STS [UR16+0x38], R3 ;  /* 0x00003803ff007988 */ /* 0x0009e40008000810 */
.L_x_18:
[----:B------:R-:W-:Y:S05]  /*0860*/  BSYNC B1 ;  /* 0x0000000000017941 */ /* 0x000fea0003800000 */
.L_x_17:
[----:B------:R1:W-:Y:S02]  /*0870*/  @!P2 STS [UR16+0x20], R11 ;  /* 0x0000200bff00a988 */ /* 0x0003e40008000810 */
.L_x_19:
[----:B------:R-:W-:Y:S05]  /*0880*/  BSYNC B2 ;  /* 0x0000000000027941 */ /* 0x000fea0003800000 */
.L_x_16:
[----:B------:R-:W-:Y:S05]  /*0890*/  WARPSYNC.ALL ;  /* 0x0000000000007948 */ /* 0x000fea0003800000 */
[----:B-1234-:R-:W1:Y:S01]  /*08a0*/  LDC R3, c[0x0][0x22c] ;  /* 0x00008b00ff037b82 */ /* 0x01ee620000000800 */
[----:B------:R-:W-:Y:S01]  /*08b0*/  BSSY B2, `(.L_x_20) ;  /* 0x0000010000027945 */ /* 0x000fe20003800000 */
[----:B-1----:R-:W-:-:S05]  /*08c0*/  VIADD R3, R3, 0xffffffff ;  /* 0xffffffff03037836 */ /* 0x002fca0000000000 */
[----:B------:R1:W-:Y:S01]  /*08d0*/  @!P2 STS [UR16+0x24], R3 ;  /* 0x00002403ff00a988 */ /* 0x0003e20008000810 */
[----:B------:R-:W-:Y:S05]  /*08e0*/  @P2 BRA `(.L_x_21) ;  /* 0x0000000000302947 */ /* 0x000fea0003800000 */
[----:B------:R-:W2:Y:S01]  /*08f0*/  LDS R5, [UR16+0x34] ;  /* 0x00003410ff057984 */ /* 0x000ea20008000800 */
[----:B------:R-:W3:Y:S03]  /*0900*/  LDC.64 R12, c[0x0][0x240] ;  /* 0x00009000ff0c7b82 */ /* 0x000ee60000000a00 */
[----:B------:R-:W4:Y:S01]  /*0910*/  LDS R4, [UR16+0x1c] ;  /* 0x00001c10ff047984 */ /* 0x000f220008000800 */
[C---:B---3--:R-:W-:Y:S01]  /*0920*/  SHF.L.U64.HI R10, R12.reuse, 0x1, R13 ;  /* 0x000000010c0a7819 */ /* 0x048fe2000001020d */
[----:B------:R-:W-:-:S03]  /*0930*/  IMAD.SHL.U32 R9, R12, 0x2, RZ ;  /* 0x000000020c097824 */ /* 0x000fc600078e00ff */
[--C-:B------:R-:W-:Y:S02]  /*0940*/  SHF.R.U32.HI R11, RZ, 0x4, R10.reuse ;  /* 0x00000004ff0b7819 */ /* 0x100fe4000001160a */
[----:B------:R-:W-:-:S05]  /*0950*/  SHF.R.U64 R9, R9, 0x4, R10 ;  /* 0x0000000409097819 */ /* 0x000fca000000120a */
[----:B------:R3:W-:Y:S01]  /*0960*/  STS [UR16+0xc], R9 ;  /* 0x00000c09ff007988 */ /* 0x0007e20008000810 */
[----:B--2---:R-:W-:Y:S02]  /*0970*/  LOP3.LUT R5, R5, 0x7, RZ, 0xb8, !PT ;  /* 0x0000000705057812 */ /* 0x004fe400078eb8ff */
[----:B----4-:R-:W-:-:S03]  /*0980*/  LOP3.LUT R4, R4, 0xf, R11, 0xb8, !PT ;  /* 0x0000000f04047812 */ /* 0x010fc600078eb80b */
[----:B------:R3:W-:Y:S04]  /*0990*/  STS [UR16+0x34], R5 ;  /* 0x00003405ff007988 */ /* 0x0007e80008000810 */
[----:B------:R3:W-:Y:S02]  /*09a0*/  STS [UR16+0x1c], R4 ;  /* 0x00001c04ff007988 */ /* 0x0007e40008000810 */
.L_x_21:
[----:B------:R-:W-:Y:S05]  /*09b0*/  BSYNC B2 ;  /* 0x0000000000027941 */ /* 0x000fea0003800000 */
.L_x_20:
[----:B------:R-:W-:Y:S04]  /*09c0*/  BSSY B3, `(.L_x_22) ;  /* 0x000001a000037945 */ /* 0x000fe80003800000 */
[----:B------:R-:W-:Y:S04]  /*09d0*/  BSSY B2, `(.L_x_23) ;  /* 0x0000015000027945 */ /* 0x000fe80003800000 */
[----:B------:R-:W-:Y:S05]  /*09e0*/  @P2 BRA `(.L_x_24) ;  /* 0x0000000000202947 */ /* 0x000fea0003800000 */
[----:B---3--:R-:W2:Y:S02]  /*09f0*/  LDS R4, [UR16+0x34] ;  /* 0x00003410ff047984 */ /* 0x008ea40008000800 */
[----:B--2---:R-:W-:-:S05]  /*0a00*/  LOP3.LUT R4, R4, 0x38, RZ, 0xb8, !PT ;  /* 0x0000003804047812 */ /* 0x004fca00078eb8ff */
[----:B------:R2:W-:Y:S01]  /*0a10*/  STS [UR16+0x34], R4 ;  /* 0x00003404ff007988 */ /* 0x0005e20008000810 */
[----:B------:R-:W-:Y:S05]  /*0a20*/  @P2 BRA `(.L_x_25) ;  /* 0x0000000000202947 */ /* 0x000fea0003800000 */
[----:B--2---:R-:W2:Y:S01]  /*0a30*/  LDS R4, [UR16+0x8] ;  /* 0x00000810ff047984 */ /* 0x004ea20008000800 */
[----:B------:R-:W-:-:S05]  /*0a40*/  IMAD.MOV.U32 R5, RZ, RZ, 0x780 ;  /* 0x00000780ff057424 */ /* 0x000fca00078e00ff */
[----:B--2---:R-:W-:-:S05]  /*0a50*/  LOP3.LUT R4, R4, 0x500, R5, 0xd8, !PT ;  /* 0x0000050004047812 */ /* 0x004fca00078ed805 */
[----:B------:R2:W-:Y:S02]  /*0a60*/  STS [UR16+0x8], R4 ;  /* 0x00000804ff007988 */ /* 0x0005e40008000810 */
.L_x_24:
[----:B------:R-:W-:Y:S05]  /*0a70*/  @P2 BRA `(.L_x_26) ;  /* 0x0000000000282947 */ /* 0x000fea0003800000 */
[----:B--23--:R-:W2:Y:S02]  /*0a80*/  LDS R4, [UR16+0x8] ;  /* 0x00000810ff047984 */ /* 0x00cea40008000800 */
[----:B--2---:R-:W-:-:S05]  /*0a90*/  LOP3.LUT R4, R4, 0x1800, RZ, 0xb8, !PT ;  /* 0x0000180004047812 */ /* 0x004fca00078eb8ff */
[----:B------:R3:W-:Y:S02]  /*0aa0*/  STS [UR16+0x8], R4 ;  /* 0x00000804ff007988 */ /* 0x0007e40008000810 */
.L_x_25:
[----:B------:R-:W-:Y:S05]  /*0ab0*/  @P2 BREAK B2 ;  /* 0x0000000000022942 */ /* 0x000fea0003800000 */
[----:B------:R-:W-:Y:S05]  /*0ac0*/  @P2 BRA `(.L_x_27) ;  /* 0x0000000000242947 */ /* 0x000fea0003800000 */
[----:B--23--:R-:W2:Y:S01]  /*0ad0*/  LDS R4, [UR16+0x8] ;  /* 0x00000810ff047984 */ /* 0x00cea20008000800 */
[----:B------:R-:W-:-:S05]  /*0ae0*/  IMAD.MOV.U32 R5, RZ, RZ, 0x6000 ;  /* 0x00006000ff057424 */ /* 0x000fca00078e00ff */
[----:B--2---:R-:W-:-:S04]  /*0af0*/  LOP3.LUT R4, R4, 0x6000, R5, 0xd8, !PT ;  /* 0x0000600004047812 */ /* 0x004fc800078ed805 */
[----:B------:R-:W-:-:S05]  /*0b00*/  LOP3.LUT R4, R4, 0x400000, RZ, 0xb8, !PT ;  /* 0x0040000004047812 */ /* 0x000fca00078eb8ff */
[----:B------:R4:W-:Y:S02]  /*0b10*/  STS [UR16+0x8], R4 ;  /* 0x00000804ff007988 */ /* 0x0009e40008000810 */
.L_x_26:
[----:B------:R-:W-:Y:S05]  /*0b20*/  BSYNC B2 ;  /* 0x0000000000027941 */ /* 0x000fea0003800000 */
.L_x_23:
[----:B--234-:R-:W2:Y:S02]  /*0b30*/  @!P2 LDS R4, [UR16+0x8] ;  /* 0x00000810ff04a984 */ /* 0x01cea40008000800 */
[----:B--2---:R-:W-:-:S05]  /*0b40*/  @!P2 LOP3.LUT R4, R4, 0x8000, RZ, 0xb8, !PT ;  /* 0x000080000404a812 */ /* 0x004fca00078eb8ff */
[----:B------:R4:W-:Y:S02]  /*0b50*/  @!P2 STS [UR16+0x8], R4 ;  /* 0x00000804ff00a988 */ /* 0x0009e40008000810 */
.L_x_27:
[----:B------:R-:W-:Y:S05]  /*0b60*/  BSYNC B3 ;  /* 0x0000000000037941 */ /* 0x000fea0003800000 */
.L_x_22:
[----:B------:R-:W-:Y:S05]  /*0b70*/  WARPSYNC.ALL ;  /* 0x0000000000007948 */ /* 0x000fea0003800000 */
[----:B------:R-:W-:-:S04]  /*0b80*/  UIADD3 UR27, UR5, 0x80, URZ ;  /* 0x00000080051b7890 */ /* 0x000fc8000fffe03f */
[----:B------:R-:W-:-:S04]  /*0b90*/  UIADD3 UR26, UP0, UR27, UR28, URZ ;  /* 0x0000001c1b1a7290 */ /* 0x000fc8000ff1e03f */
[----:B------:R-:W-:Y:S01]  /*0ba0*/  ULEA.HI.X.SX32 UR27, UR27, UR29, 0x1, UP0 ;  /* 0x0000001d1b1b7291 */ /* 0x000fe200080f0e3f */
[----:B------:R-:W-:Y:S11]  /*0bb0*/  @P0 BRA `(.L_x_28) ;  /* 0x0000000000280947 */ /* 0x000ff60003800000 */
[----:B--234-:R-:W2:Y:S01]  /*0bc0*/  S2R R4, SR_LANEID ;  /* 0x0000000000047919 */ /* 0x01cea20000000000 */
[----:B------:R-:W-:Y:S05]  /*0bd0*/  WARPSYNC.ALL ;  /* 0x0000000000007948 */ /* 0x000fea0003800000 */
[----:B--2---:R-:W-:-:S05]  /*0be0*/  IMAD.SHL.U32 R10, R4, 0x4, RZ ;  /* 0x00000004040a7824 */ /* 0x004fca00078e00ff */
[----:B------:R-:W2:Y:S01]  /*0bf0*/  LDS R9, [R10+UR16] ;  /* 0x000000100a097984 */ /* 0x000ea20008000800 */
[----:B------:R-:W-:-:S05]  /*0c00*/  IADD3 R4, P1, R10, UR26, RZ ;  /* 0x0000001a0a047c10 */ /* 0x000fca000ff3e0ff */
[----:B------:R-:W-:-:S05]  /*0c10*/  IMAD.X R5, RZ, RZ, UR27, P1 ;  /* 0x0000001bff057e24 */ /* 0x000fca00088e06ff */
[----:B--2---:R2:W3:Y:S01]  /*0c20*/  ATOMG.E.EXCH.STRONG.GPU PT, RZ, [R4], R9 ;  /* 0x0000000904ff73a8 */ /* 0x0044e200041ee100 */
[----:B------:R-:W-:-:S04]  /*0c30*/  DEPBAR {5,4,3,2,1,0} ;  /* 0x0000003f0000791a */ /* 0x000fc80000000000 */
[----:B------:R2:W-:Y:S01]  /*0c40*/  UTMACCTL.IV [UR26] ;  /* 0x000000001a0079b9 */ /* 0x0005e20008000000 */
[----:B------:R-:W-:Y:S01]  /*0c50*/  NOP ;  /* 0x0000000000007918 */ /* 0x000fe20000000000 */
.L_x_28:
[----:B------:R-:W-:Y:S05]  /*0c60*/  @P0 BRA `(.L_x_29) ;  /* 0x00000000000c0947 */ /* 0x000fea0003800000 */
[----:B------:R0:W-:Y:S01]  /*0c70*/  UTMACMDFLUSH ;  /* 0x00000000000079b7 */ /* 0x0001e20000000000 */
[----:B------:R-:W-:Y:S05]  /*0c80*/  @P0 BRA `(.L_x_29) ;  /* 0x0000000000040947 */ /* 0x000fea0003800000 */
[----:B------:R-:W-:-:S04]  /*0c90*/  DEPBAR.LE SB0, 0x0 ;  /* 0x000080000000791a */ /* 0x000fc80000000000 */
.L_x_29:
[----:B------:R-:W-:Y:S05]  /*0ca0*/  WARPSYNC.ALL ;  /* 0x0000000000007948 */ /* 0x000fea0003800000 */
[----:B---3--:R-:W-:Y:S06]  /*0cb0*/  BAR.SYNC.DEFER_BLOCKING 0x0 ;  /* 0x0000000000007b1d */ /* 0x008fec0000010000 */
[----:B------:R-:W-:Y:S02]  /*0cc0*/  BSSY B3, `(.L_x_30) ;  /* 0x000000b000037945 */ /* 0x000fe40003800000 */
[----:B------:R-:W-:Y:S06]  /*0cd0*/  BAR.SYNC.DEFER_BLOCKING 0x0 ;  /* 0x0000000000007b1d */ /* 0x000fec0000010000 */
[----:B------:R3:W-:Y:S01]  /*0ce0*/  @!P0 STS [R8], RZ ;  /* 0x000000ff08008388 */ /* 0x0007e20000000800 */
[----:B------:R-:W-:Y:S01]  /*0cf0*/  NOP ;  /* 0x0000000000007918 */ /* 0x000fe20000000000 */
[----:B------:R-:W-:Y:S05]  /*0d00*/  @P2 BRA `(.L_x_31) ;  /* 0x0000000000182947 */ /* 0x000fea0003800000 */
[----:B--2-4-:R-:W2:Y:S01]  /*0d10*/  LDS R4, [UR16+0x8] ;  /* 0x00000810ff047984 */ /* 0x014ea20008000800 */
[----:B---3-5:R-:W3:Y:S01]  /*0d20*/  LDC.64 R8, c[0x0][0x220] ;  /* 0x00008800ff087b82 */ /* 0x028ee20000000a00 */
[----:B------:R-:W-:Y:S02]  /*0d30*/  IMAD.MOV.U32 R5, RZ, RZ, 0x70 ;  /* 0x00000070ff057424 */ /* 0x000fe400078e00ff */
[----:B---3--:R3:W-:Y:S03]  /*0d40*/  STS.64 [UR16], R8 ;  /* 0x00000008ff007988 */ /* 0x0087e60008000a10 */
[----:B--2---:R-:W-:-:S05]  /*0d50*/  LOP3.LUT R4, R4, 0x10, R5, 0xd8, !PT ;  /* 0x0000001004047812 */ /* 0x004fca00078ed805 */
[----:B------:R3:W-:Y:S02]  /*0d60*/  STS [UR16+0x8], R4 ;  /* 0x00000804ff007988 */ /* 0x0007e40008000810 */
.L_x_31:
[----:B--2---:R-:W-:Y:S05]  /*0d70*/  BSYNC B3 ;  /* 0x0000000000037941 */ /* 0x004fea0003800000 */
.L_x_30:
[----:B------:R-:W-:Y:S04]  /*0d80*/  BSSY B4, `(.L_x_32) ;  /* 0x0000011000047945 */ /* 0x000fe80003800000 */
[----:B------:R-:W-:Y:S04]  /*0d90*/  BSSY B3, `(.L_x_33) ;  /* 0x000000e000037945 */ /* 0x000fe80003800000 */
[----:B------:R-:W-:Y:S05]  /*0da0*/  @P2 BRA `(.L_x_34) ;  /* 0x0000000000242947 */ /* 0x000fea0003800000 */
[----:B---34-:R-:W2:Y:S01]  /*0db0*/  LDS R4, [UR16+0x34] ;  /* 0x00003410ff047984 */ /* 0x018ea20008000800 */
[----:B------:R-:W-:-:S05]  /*0dc0*/  IMAD.MOV.U32 R5, RZ, RZ, 0x3f000000 ;  /* 0x3f000000ff057424 */ /* 0x000fca00078e00ff */
[----:B--2---:R-:W-:-:S05]  /*0dd0*/  LOP3.LUT R4, R4, 0xff000000, R5, 0xb8, !PT ;  /* 0xff00000004047812 */ /* 0x004fca00078eb805 */
[----:B------:R2:W-:Y:S01]  /*0de0*/  STS [UR16+0x34], R4 ;  /* 0x00003404ff007988 */ /* 0x0005e20008000810 */
[----:B------:R-:W-:Y:S05]  /*0df0*/  @P2 BRA `(.L_x_35) ;  /* 0x00000000001c2947 */ /* 0x000fea0003800000 */
[----:B--2---:R-:W2:Y:S01]  /*0e00*/  LDS R4, [UR16+0x38] ;  /* 0x00003810ff047984 */ /* 0x004ea20008000800 */
[----:B------:R-:W-:-:S05]  /*0e10*/  IMAD.MOV.U32 R5, RZ, RZ, 0x3f ;  /* 0x0000003fff057424 */ /* 0x000fca00078e00ff */
[----:B--2---:R-:W-:-:S05]  /*0e20*/  LOP3.LUT R4, R4, 0xff, R5, 0xb8, !PT ;  /* 0x000000ff04047812 */ /* 0x004fca00078eb805 */
[----:B------:R2:W-:Y:S02]  /*0e30*/  STS [UR16+0x38], R4 ;  /* 0x00003804ff007988 */ /* 0x0005e40008000810 */
.L_x_34:
[----:B------:R-:W-:Y:S05]  /*0e40*/  @P2 BREAK B3 ;  /* 0x0000000000032942 */ /* 0x000fea0003800000 */
[----:B------:R-:W-:Y:S05]  /*0e50*/  @P2 BRA `(.L_x_36) ;  /* 0x00000000000c2947 */ /* 0x000fea0003800000 */
[----:B------:R1:W-:Y:S02]  /*0e60*/  STS [UR16+0x20], R3 ;  /* 0x00002003ff007988 */ /* 0x0003e40008000810 */
.L_x_35:
[----:B------:R-:W-:Y:S05]  /*0e70*/  BSYNC B3 ;  /* 0x0000000000037941 */ /* 0x000fea0003800000 */
.L_x_33:
[----:B------:R1:W-:Y:S02]  /*0e80*/  @!P2 STS [UR16+0x24], R2 ;  /* 0x00002402ff00a988 */ /* 0x0003e40008000810 */
.L_x_36:
[----:B------:R-:W-:Y:S05]  /*0e90*/  BSYNC B4 ;  /* 0x0000000000047941 */ /* 0x000fea0003800000 */
.L_x_32:
[----:B------:R-:W-:Y:S05]  /*0ea0*/  WARPSYNC.ALL ;  /* 0x0000000000007948 */ /* 0x000fea0003800000 */
[----:B------:R-:W-:Y:S04]  /*0eb0*/  BSSY B4, `(.L_x_37) ;  /* 0x000000e000047945 */ /* 0x000fe80003800000 */
[----:B------:R-:W-:Y:S05]  /*0ec0*/  @P2 BRA `(.L_x_38) ;  /* 0x0000000000302947 */ /* 0x000fea0003800000 */
[----:B-1----:R-:W1:Y:S01]  /*0ed0*/  LDS R3, [UR16+0x34] ;  /* 0x00003410ff037984 */ /* 0x002e620008000800 */
[----:B--234-:R-:W2:Y:S03]  /*0ee0*/  LDC.64 R4, c[0x0][0x248] ;  /* 0x00009200ff047b82 */ /* 0x01cea60000000a00 */
        /* <DEDUP_REMOVED lines=10> */
.L_x_38:
[----:B------:R-:W-:Y:S05]  /*0f90*/  BSYNC B4 ;  /* 0x0000000000047941 */ /* 0x000fea0003800000 */
.L_x_37:
[----:B------:R-:W-:Y:S04]  /*0fa0*/  BSSY B4, `(.L_x_39) ;  /* 0x000001a000047945 */ /* 0x000fe80003800000 */
[----:B------:R-:W-:Y:S04]  /*0fb0*/  BSSY B5, `(.L_x_40) ;  /* 0x0000015000057945 */ /* 0x000fe80003800000 */
[----:B------:R-:W-:Y:S05]  /*0fc0*/  @P2 BRA `(.L_x_41) ;  /* 0x0000000000202947 */ /* 0x000fea0003800000 */
[----:B-12---:R-:W1:Y:S02]  /*0fd0*/  LDS R2, [UR16+0x34] ;  /* 0x00003410ff027984 */ /* 0x006e640008000800 */
[----:B-1----:R-:W-:-:S05]  /*0fe0*/  LOP3.LUT R2, R2, 0x38, RZ, 0xb8, !PT ;  /* 0x0000003802027812 */ /* 0x002fca00078eb8ff */
[----:B------:R1:W-:Y:S01]  /*0ff0*/  STS [UR16+0x34], R2 ;  /* 0x00003402ff007988 */ /* 0x0003e20008000810 */
[----:B------:R-:W-:Y:S05]  /*1000*/  @P2 BRA `(.L_x_42) ;  /* 0x0000000000202947 */ /* 0x000fea0003800000 */
[----:B-1----:R-:W1:Y:S01]  /*1010*/  LDS R2, [UR16+0x8] ;  /* 0x00000810ff027984 */ /* 0x002e620008000800 */
[----:B------:R-:W-:-:S05]  /*1020*/  IMAD.MOV.U32 R3, RZ, RZ, 0x780 ;  /* 0x00000780ff037424 */ /* 0x000fca00078e00ff */
[----:B-1----:R-:W-:-:S05]  /*1030*/  LOP3.LUT R2, R2, 0x500, R3, 0xd8, !PT ;  /* 0x0000050002027812 */ /* 0x002fca00078ed803 */
[----:B------:R1:W-:Y:S02]  /*1040*/  STS [UR16+0x8], R2 ;  /* 0x00000802ff007988 */ /* 0x0003e40008000810 */
.L_x_41:
[----:B------:R-:W-:Y:S05]  /*1050*/  @P2 BRA `(.L_x_43) ;  /* 0x0000000000282947 */ /* 0x000fea0003800000 */
[----:B-12---:R-:W1:Y:S02]  /*1060*/  LDS R2, [UR16+0x8] ;  /* 0x00000810ff027984 */ /* 0x006e640008000800 */
[----:B-1----:R-:W-:-:S05]  /*1070*/  LOP3.LUT R2, R2, 0x1800, RZ, 0xb8, !PT ;  /* 0x0000180002027812 */ /* 0x002fca00078eb8ff */
[----:B------:R2:W-:Y:S02]  /*1080*/  STS [UR16+0x8], R2 ;  /* 0x00000802ff007988 */ /* 0x0005e40008000810 */
.L_x_42:
[----:B------:R-:W-:Y:S05]  /*1090*/  @P2 BREAK B5 ;  /* 0x0000000000052942 */ /* 0x000fea0003800000 */
[----:B------:R-:W-:Y:S05]  /*10a0*/  @P2 BRA `(.L_x_44) ;  /* 0x0000000000242947 */ /* 0x000fea0003800000 */
[----:B-12---:R-:W1:Y:S01]  /*10b0*/  LDS R2, [UR16+0x8] ;  /* 0x00000810ff027984 */ /* 0x006e620008000800 */
[----:B------:R-:W-:-:S05]  /*10c0*/  IMAD.MOV.U32 R3, RZ, RZ, 0x6000 ;  /* 0x00006000ff037424 */ /* 0x000fca00078e00ff */
[----:B-1----:R-:W-:-:S04]  /*10d0*/  LOP3.LUT R2, R2, 0x6000, R3, 0xd8, !PT ;  /* 0x0000600002027812 */ /* 0x002fc800078ed803 */
[----:B------:R-:W-:-:S05]  /*10e0*/  LOP3.LUT R2, R2, 0x400000, RZ, 0xb8, !PT ;  /* 0x0040000002027812 */ /* 0x000fca00078eb8ff */
[----:B------:R1:W-:Y:S02]  /*10f0*/  STS [UR16+0x8], R2 ;  /* 0x00000802ff007988 */ /* 0x0003e40008000810 */
.L_x_43:
[----:B------:R-:W-:Y:S05]  /*1100*/  BSYNC B5 ;  /* 0x0000000000057941 */ /* 0x000fea0003800000 */
.L_x_40:
[----:B-12---:R-:W1:Y:S02]  /*1110*/  @!P2 LDS R2, [UR16+0x8] ;  /* 0x00000810ff02a984 */ /* 0x006e640008000800 */
[----:B-1----:R-:W-:-:S05]  /*1120*/  @!P2 LOP3.LUT R2, R2, 0x8000, RZ, 0xb8, !PT ;  /* 0x000080000202a812 */ /* 0x002fca00078eb8ff */
[----:B------:R1:W-:Y:S02]  /*1130*/  @!P2 STS [UR16+0x8], R2 ;  /* 0x00000802ff00a988 */ /* 0x0003e40008000810 */
.L_x_44:
[----:B------:R-:W-:Y:S05]  /*1140*/  BSYNC B4 ;  /* 0x0000000000047941 */ /* 0x000fea0003800000 */
.L_x_39:
[----:B------:R-:W-:Y:S05]  /*1150*/  WARPSYNC.ALL ;  /* 0x0000000000007948 */ /* 0x000fea0003800000 */
[----:B------:R-:W-:-:S04]  /*1160*/  UIADD3 UR5, UR5, 0x100, URZ ;  /* 0x0000010005057890 */ /* 0x000fc8000fffe03f */
[----:B------:R-:W-:-:S04]  /*1170*/  UIADD3 UR28, UP0, UR5, UR28, URZ ;  /* 0x0000001c051c7290 */ /* 0x000fc8000ff1e03f */
[----:B------:R-:W-:Y:S01]  /*1180*/  ULEA.HI.X.SX32 UR29, UR5, UR29, 0x1, UP0 ;  /* 0x0000001d051d7291 */ /* 0x000fe200080f0e3f */
[----:B------:R-:W-:Y:S11]  /*1190*/  @P0 BRA `(.L_x_45) ;  /* 0x0000000000280947 */ /* 0x000ff60003800000 */
[----:B-12---:R-:W3:Y:S01]  /*11a0*/  S2R R2, SR_LANEID ;  /* 0x0000000000027919 */ /* 0x006ee20000000000 */
[----:B------:R-:W-:Y:S05]  /*11b0*/  WARPSYNC.ALL ;  /* 0x0000000000007948 */ /* 0x000fea0003800000 */
[----:B---34-:R-:W-:-:S05]  /*11c0*/  IMAD.SHL.U32 R4, R2, 0x4, RZ ;  /* 0x0000000402047824 */ /* 0x018fca00078e00ff */
[----:B------:R-:W1:Y:S01]  /*11d0*/  LDS R5, [R4+UR16] ;  /* 0x0000001004057984 */ /* 0x000e620008000800 */
[----:B------:R-:W-:-:S05]  /*11e0*/  IADD3 R2, P1, R4, UR28, RZ ;  /* 0x0000001c04027c10 */ /* 0x000fca000ff3e0ff */
[----:B------:R-:W-:-:S05]  /*11f0*/  IMAD.X R3, RZ, RZ, UR29, P1 ;  /* 0x0000001dff037e24 */ /* 0x000fca00088e06ff */
[----:B-1----:R1:W2:Y:S01]  /*1200*/  ATOMG.E.EXCH.STRONG.GPU PT, RZ, [R2], R5 ;  /* 0x0000000502ff73a8 */ /* 0x0022a200041ee100 */
[----:B------:R-:W-:-:S04]  /*1210*/  DEPBAR {5,4,3,2,1,0} ;  /* 0x0000003f0000791a */ /* 0x000fc80000000000 */
[----:B------:R1:W-:Y:S01]  /*1220*/  UTMACCTL.IV [UR28] ;  /* 0x000000001c0079b9 */ /* 0x0003e20008000000 */
[----:B------:R-:W-:Y:S01]  /*1230*/  NOP ;  /* 0x0000000000007918 */ /* 0x000fe20000000000 */
.L_x_45:
[----:B------:R-:W-:Y:S05]  /*1240*/  @P0 BRA `(.L_x_46) ;  /* 0x00000000000c0947 */ /* 0x000fea0003800000 */
[----:B------:R0:W-:Y:S01]  /*1250*/  UTMACMDFLUSH ;  /* 0x00000000000079b7 */ /* 0x0001e20000000000 */
[----:B------:R-:W-:Y:S05]  /*1260*/  @P0 BRA `(.L_x_46) ;  /* 0x0000000000040947 */ /* 0x000fea0003800000 */
[----:B------:R-:W-:-:S04]  /*1270*/  DEPBAR.LE SB0, 0x0 ;  /* 0x000080000000791a */ /* 0x000fc80000000000 */
.L_x_46:
[----:B------:R-:W-:Y:S05]  /*1280*/  WARPSYNC.ALL ;  /* 0x0000000000007948 */ /* 0x000fea0003800000 */
[----:B--2---:R-:W-:Y:S01]  /*1290*/  BAR.SYNC.DEFER_BLOCKING 0x0 ;  /* 0x0000000000007b1d */ /* 0x004fe20000010000 */
[----:B------:R-:W-:Y:S01]  /*12a0*/  ISETP.GE.AND P0, PT, R7, 0x1, PT ;  /* 0x000000010700780c */ /* 0x000fe20003f06270 */
[----:B------:R-:W-:Y:S01]  /*12b0*/  USHF.L.U32 UR15, UR19, 0x6, URZ ;  /* 0x00000006130f7899 */ /* 0x000fe2000800063f */
[----:B------:R-:W-:Y:S02]  /*12c0*/  CS2R R24, SRZ ;  /* 0x0000000000187805 */ /* 0x000fe4000001ff00 */
[----:B------:R-:W-:-:S02]  /*12d0*/  CS2R R26, SRZ ;  /* 0x00000000001a7805 */ /* 0x000fc4000001ff00 */
[----:B------:R-:W-:Y:S01]  /*12e0*/  CS2R R28, SRZ ;  /* 0x00000000001c7805 */ /* 0x000fe2000001ff00 */
[----:B------:R-:W-:Y:S01]  /*12f0*/  VOTEU.ALL UP0, P2 ;  /* 0x00000000003f7886 */ /* 0x000fe20001000000 */
[----:B------:R-:W-:Y:S01]  /*1300*/  UMOV UR6, 0x1 ;  /* 0x0000000100067882 */ /* 0x000fe20000000000 */
[----:B------:R-:W-:Y:S01]  /*1310*/  VOTEU.ALL UP1, P2 ;  /* 0x00000000003f7886 */ /* 0x000fe20001020000 */
[----:B------:R-:W-:Y:S01]  /*1320*/  VOTEU.ALL UP2, P2 ;  /* 0x00000000003f7886 */ /* 0x000fe20001040000 */
[----:B------:R-:W-:Y:S01]  /*1330*/  VOTEU.ALL UP3, P2 ;  /* 0x00000000003f7886 */ /* 0x000fe20001060000 */
[----:B------:R-:W-:-:S04]  /*1340*/  @!UP0 UIADD3 UR8, -UR6, 0x100000, URZ ;  /* 0x0010000006088890 */ /* 0x000fc8000fffe13f */
[----:B------:R-:W-:Y:S02]  /*1350*/  @!UP0 USHF.L.U32 UR9, UR8, 0xb, URZ ;  /* 0x0000000b08098899 */ /* 0x000fe4000800063f */
[----:B------:R-:W-:Y:S01]  /*1360*/  @!UP0 USHF.L.U32 UR8, UR8, 0x1, URZ ;  /* 0x0000000108088899 */ /* 0x000fe2000800063f */
[----:B------:R-:W-:Y:S01]  /*1370*/  CS2R R30, SRZ ;  /* 0x00000000001e7805 */ /* 0x000fe2000001ff00 */
        /* <DEDUP_REMOVED lines=12> */
[----:B------:R-:W-:Y:S01]  /*1440*/  VOTEU.ALL UP0, P2 ;  /* 0x00000000003f7886 */ /* 0x000fe20001000000 */
[----:B------:R-:W-:Y:S01]  /*1450*/  CS2R R38, SRZ ;  /* 0x0000000000267805 */ /* 0x000fe2000001ff00 */
[----:B------:R-:W2:Y:S03]  /*1460*/  FENCE.VIEW.ASYNC.S ;  /* 0x00000000000073c6 */ /* 0x000ea60000000000 */
[----:B--2---:R-:W2:Y:S02]  /*1470*/  @!UP0 SYNCS.EXCH.64 URZ, [UR16+0x20000], UR8 ;  /* 0x02000008103f85b2 */ /* 0x004ea40008000100 */
[----:B--2---:R-:W-:Y:S06]  /*1480*/  BAR.SYNC.DEFER_BLOCKING 0x0 ;  /* 0x0000000000007b1d */ /* 0x004fec0000010000 */
[----:B------:R2:W4:Y:S02]  /*1490*/  @!UP1 SYNCS.EXCH.64 URZ, [UR16+0x20008], UR10 ;  /* 0x0200080a103f95b2 */ /* 0x0005240008000100 */
[----:B----4-:R-:W-:Y:S01]  /*14a0*/  BAR.SYNC.DEFER_BLOCKING 0x0 ;  /* 0x0000000000007b1d */ /* 0x010fe20000010000 */
[----:B--2---:R-:W-:-:S05]  /*14b0*/  USHF.L.U32 UR11, UR30, 0x6, URZ ;  /* 0x000000061e0b7899 */ /* 0x004fca000800063f */
[----:B------:R2:W4:Y:S02]  /*14c0*/  @!UP2 SYNCS.EXCH.64 URZ, [UR16+0x20010], UR12 ;  /* 0x0200100c103fa5b2 */ /* 0x0005240008000100 */
[----:B----4-:R-:W-:Y:S06]  /*14d0*/  BAR.SYNC.DEFER_BLOCKING 0x0 ;  /* 0x0000000000007b1d */ /* 0x010fec0000010000 */
[----:B------:R2:W4:Y:S01]  /*14e0*/  @!UP3 SYNCS.EXCH.64 URZ, [UR16+0x20018], UR6 ;  /* 0x02001806103fb5b2 */ /* 0x0005220008000100 */
[----:B------:R-:W-:Y:S05]  /*14f0*/  @!P0 BRA `(.L_x_47) ;  /* 0x00000004007c8947 */ /* 0x000fea0003800000 */
[----:B---3--:R-:W3:Y:S01]  /*1500*/  LDC R4, c[0x0][0x230] ;  /* 0x00008c00ff047b82 */ /* 0x008ee20000000800 */
[----:B-1----:R-:W-:Y:S02]  /*1510*/  SHF.R.U32.HI R2, RZ, 0x5, R0 ;  /* 0x00000005ff027819 */ /* 0x002fe40000011600 */
[----:B------:R-:W-:Y:S02]  /*1520*/  CS2R R24, SRZ ;  /* 0x0000000000187805 */ /* 0x000fe4000001ff00 */
[----:B------:R-:W-:Y:S02]  /*1530*/  CS2R R26, SRZ ;  /* 0x00000000001a7805 */ /* 0x000fe4000001ff00 */
[----:B------:R-:W-:Y:S02]  /*1540*/  CS2R R28, SRZ ;  /* 0x00000000001c7805 */ /* 0x000fe4000001ff00 */
[----:B------:R-:W-:Y:S02]  /*1550*/  R2UR UR17, R2 ;  /* 0x00000000021172ca */ /* 0x000fe400000e0000 */
[----:B------:R-:W-:-:S02]  /*1560*/  CS2R R30, SRZ ;  /* 0x00000000001e7805 */ /* 0x000fc4000001ff00 */
[----:B------:R-:W-:Y:S02]  /*1570*/  CS2R R32, SRZ ;  /* 0x0000000000207805 */ /* 0x000fe4000001ff00 */
[----:B------:R-:W-:Y:S02]  /*1580*/  CS2R R34, SRZ ;  /* 0x0000000000227805 */ /* 0x000fe4000001ff00 */
[----:B------:R-:W-:Y:S02]  /*1590*/  CS2R R36, SRZ ;  /* 0x0000000000247805 */ /* 0x000fe4000001ff00 */
[----:B------:R-:W-:Y:S01]  /*15a0*/  CS2R R38, SRZ ;  /* 0x0000000000267805 */ /* 0x000fe2000001ff00 */
[----:B------:R-:W-:Y:S01]  /*15b0*/  UMOV UR5, URZ ;  /* 0x0000003f00057c82 */ /* 0x000fe20008000000 */
[----:B--2---:R-:W-:-:S05]  /*15c0*/  UMOV UR6, URZ ;  /* 0x0000003f00067c82 */ /* 0x004fca0008000000 */
.L_x_49:
[----:B----4-:R-:W-:Y:S01]  /*15d0*/  BAR.SYNC.DEFER_BLOCKING 0x0 ;  /* 0x0000000000007b1d */ /* 0x010fe20000010000 */
[----:B------:R-:W-:Y:S01]  /*15e0*/  ULEA UR33, UR5, UR16, 0x3 ;  /* 0x0000001005217291 */ /* 0x000fe2000f8e183f */
[----:B------:R-:W-:Y:S01]  /*15f0*/  @!P2 IMAD.MOV.U32 R3, RZ, RZ, 0x8000 ;  /* 0x00008000ff03a424 */ /* 0x000fe200078e00ff */
[----:B------:R-:W-:Y:S01]  /*1600*/  ELECT P1, URZ, PT ;  /* 0x00000000003f782f */ /* 0x000fe20003820000 */
[----:B------:R-:W-:Y:S01]  /*1610*/  IMAD.U32 R2, RZ, RZ, UR4 ;  /* 0x00000004ff027e24 */ /* 0x000fe2000f8e00ff */
[----:B------:R-:W-:Y:S02]  /*1620*/  ULEA UR18, UR5, UR16, 0xe ;  /* 0x0000001005127291 */ /* 0x000fe4000f8e703f */
[----:B------:R-:W-:Y:S01]  /*1630*/  ISETP.LT.U32.AND P1, PT, R6, 0x40, P1 ;  /* 0x000000400600780c */ /* 0x000fe20000f21070 */
[----:B------:R-:W-:Y:S01]  /*1640*/  ULOP3.LUT UR10, UR17, 0x1, URZ, 0xc0, !UPT ;  /* 0x00000001110a7892 */ /* 0x000fe2000f8ec03f */
[----:B------:R-:W-:Y:S02]  /*1650*/  SHF.L.U32 R2, R2, 0x1f, RZ ;  /* 0x0000001f02027819 */ /* 0x000fe400000006ff */
[----:B------:R-:W-:Y:S01]  /*1660*/  ELECT P0, URZ, PT ;  /* 0x00000000003f782f */ /* 0x000fe20003800000 */
[----:B------:R-:W-:-:S02]  /*1670*/  ULEA UR8, UR10, UR18, 0xd ;  /* 0x000000120a087291 */ /* 0x000fc4000f8e683f */
[----:B------:R-:W-:Y:S01]  /*1680*/  ULEA UR10, UR10, UR6, 0x6 ;  /* 0x000000060a0a7291 */ /* 0x000fe2000f8e303f */
[----:B------:R-:W-:Y:S01]  /*1690*/  ISETP.LT.U32.AND P0, PT, R6, 0x40, P0 ;  /* 0x000000400600780c */ /* 0x000fe20000701070 */
[----:B------:R-:W-:Y:S02]  /*16a0*/  USHF.L.U32 UR7, UR17, 0x6, URZ ;  /* 0x0000000611077899 */ /* 0x000fe4000800063f */
[----:B------:R-:W-:Y:S02]  /*16b0*/  UIADD3 UR31, UR18, 0x10000, URZ ;  /* 0x00010000121f7890 */ /* 0x000fe4000fffe03f */
[----:B------:R-:W-:Y:S01]  /*16c0*/  VOTEU.ANY UP0, P1 ;  /* 0x00000000003f7886 */ /* 0x000fe20000800100 */
[----:B------:R-:W-:Y:S01]  /*16d0*/  VOTEU.ANY UP2, P1 ;  /* 0x00000000003f7886 */ /* 0x000fe20000840100 */
[----:B------:R-:W-:Y:S01]  /*16e0*/  UMOV UR14, UR10 ;  /* 0x0000000a000e7c82 */ /* 0x000fe20008000000 */
[----:B------:R-:W-:Y:S01]  /*16f0*/  ULOP3.LUT UR7, UR7, 0x100, URZ, 0xc0, !UPT ;  /* 0x0000010007077892 */ /* 0x000fe2000f8ec03f */
[----:B------:R1:W-:Y:S01]  /*1700*/  @!P2 SYNCS.ARRIVE.TRANS64 RZ, [UR33+0x20000], R3 ;  /* 0x02000003ffffa9a7 */ /* 0x0003e20008000021 */
[----:B------:R2:W-:Y:S06]  /*1710*/  MEMBAR.ALL.CTA ;  /* 0x0000000000007992 */ /* 0x0005ec0000008000 */
[----:B--2---:R-:W2:Y:S01]  /*1720*/  FENCE.VIEW.ASYNC.S ;  /* 0x00000000000073c6 */ /* 0x004ea20000000000 */
[----:B------:R-:W-:Y:S01]  /*1730*/  @UP0 UIADD3 UR9, UR33, 0x20000, URZ ;  /* 0x0002000021090890 */ /* 0x000fe2000fffe03f */
[----:B------:R-:W-:Y:S01]  /*1740*/  @UP0 UMOV UR20, UR24 ;  /* 0x0000001800140c82 */ /* 0x000fe20008000000 */
[----:B------:R-:W-:Y:S01]  /*1750*/  @UP0 UMOV UR21, UR25 ;  /* 0x0000001900150c82 */ /* 0x000fe20008000000 */
[----:B--2---:R-:W-:Y:S01]  /*1760*/  VOTEU.ANY UP1, P0 ;  /* 0x00000000003f7886 */ /* 0x004fe20000020100 */
[----:B------:R-:W-:Y:S01]  /*1770*/  VOTEU.ANY UP3, P0 ;  /* 0x00000000003f7886 */ /* 0x000fe20000060100 */
[----:B------:R-:W-:-:S02]  /*1780*/  USHF.R.U32.HI UR32, URZ, 0x4, UR18 ;  /* 0x000000043f207899 */ /* 0x000fc40008011612 */
[----:B------:R-:W-:Y:S02]  /*1790*/  ULEA.HI UR18, UR31, UR7, URZ, 0x1c ;  /* 0x000000071f127291 */ /* 0x000fe4000f8fe03f */
[----:B------:R-:W-:Y:S02]  /*17a0*/  @UP1 UIADD3 UR12, UR8, 0x10000, URZ ;  /* 0x00010000080c1890 */ /* 0x000fe4000fffe03f */
[----:B------:R-:W-:Y:S01]  /*17b0*/  @UP1 UIADD3 UR13, UR33, 0x20000, URZ ;  /* 0x00020000210d1890 */ /* 0x000fe2000fffe03f */
[----:B------:R-:W-:Y:S01]  /*17c0*/  @UP1 UMOV UR22, UR26 ;  /* 0x0000001a00161c82 */ /* 0x000fe20008000000 */
[----:B------:R-:W-:Y:S01]  /*17d0*/  @UP1 UMOV UR23, UR27 ;  /* 0x0000001b00171c82 */ /* 0x000fe20008000000 */
[----:B------:R-:W-:Y:S02]  /*17e0*/  USGXT.U32 UR7, UR32, 0xe ;  /* 0x0000000e2007789a */ /* 0x000fe40008000000 */
[----:B------:R-:W-:Y:S01]  /*17f0*/  ULOP3.LUT UR18, UR18, 0x3fff, URZ, 0xc0, !UPT ;  /* 0x00003fff12127892 */ /* 0x000fe2000f8ec03f */
[----:B------:R-:W-:Y:S06]  /*1800*/  BAR.SYNC.DEFER_BLOCKING 0x0 ;  /* 0x0000000000007b1d */ /* 0x000fec0000010000 */
[----:B------:R2:W-:Y:S02]  /*1810*/  @UP2 UTMALDG.2D [UR8], [UR20] ;  /* 0x00000008140025b4 */ /* 0x0005e40008008000 */
[----:B------:R-:W-:Y:S06]  /*1820*/  BAR.SYNC.DEFER_BLOCKING 0x0 ;  /* 0x0000000000007b1d */ /* 0x000fec0000010000 */
[----:B--2---:R-:W-:Y:S01]  /*1830*/  UMOV UR20, UR7 ;  /* 0x0000000700147c82 */ /* 0x004fe20008000000 */
[----:B------:R-:W-:Y:S01]  /*1840*/  UMOV UR21, 0x40000040 ;  /* 0x4000004000157882 */ /* 0x000fe20000000000 */
[----:B------:R2:W-:Y:S01]  /*1850*/  @UP3 UTMALDG.2D [UR12], [UR22] ;  /* 0x0000000c160035b4 */ /* 0x0005e20008008000 */
[----:B------:R-:W-:Y:S06]  /*1860*/  BAR.SYNC.DEFER_BLOCKING 0x0 ;  /* 0x0000000000007b1d */ /* 0x000fec0000010000 */
[----:B--2---:R-:W-:Y:S01]  /*1870*/  UMOV UR22, UR18 ;  /* 0x0000001200167c82 */ /* 0x004fe20008000000 */
[----:B------:R-:W-:Y:S01]  /*1880*/  UMOV UR23, 0x40000040 ;  /* 0x4000004000177882 */ /* 0x000fe20000000000 */
[----:B------:R-:W2:Y:S02]  /*1890*/  SYNCS.PHASECHK.TRANS64.TRYWAIT P0, [UR33+0x20000], R2 ;  /* 0x02000002ff0075a7 */ /* 0x000ea40008000161 */
[----:B-12---:R-:W-:Y:S05]  /*18a0*/  @!P0 BRA `(.L_x_48) ;  /* 0x0000000400508947 */ /* 0x006fea0003800000 */
.L_x_50:
[----:B------:R-:W-:Y:S02]  /*18b0*/  WARPGROUP.DEPBAR.LE gsb0, 0x0 ;  /* 0x00008000000079c5 */ /* 0x000fe40000010000 */
[----:B------:R-:W-:Y:S01]  /*18c0*/  WARPGROUP.ARRIVE ;  /* 0x00000000000079c5 */ /* 0x000fe20000000000 */
[----:B------:R-:W-:Y:S01]  /*18d0*/  UMOV UR8, URZ ;  /* 0x0000003f00087c82 */ /* 0x000fe20008000000 */
[----:B------:R-:W-:Y:S02]  /*18e0*/  UIADD3 UR6, UR6, 0x80, URZ ;  /* 0x0000008006067890 */ /* 0x000fe4000fffe03f */
[----:B------:R-:W-:Y:S02]  /*18f0*/  UIADD3 UR5, UR5, 0x1, URZ ;  /* 0x0000000105057890 */ /* 0x000fe4000fffe03f */
[----:B------:R-:W-:Y:S01]  /*1900*/  HGMMA.64x32x16.F32.BF16 R24, gdesc[UR20], R24 ;  /* 0x00600000141879f0 */ /* 0x000fe20008701818 */
[----:B------:R-:W-:Y:S01]  /*1910*/  UIADD3 UR20, UP0, UR7, 0x2, URZ ;  /* 0x0000000207147890 */ /* 0x000fe2000ff1e03f */
[----:B---3--:R-:W-:Y:S01]  /*1920*/  ISETP.LE.AND P0, PT, R4, UR6, PT ;  /* 0x0000000604007c0c */ /* 0x008fe2000bf03270 */
[----:B------:R-:W-:Y:S01]  /*1930*/  UIADD3 UR22, UP1, UR18, 0x2, URZ ;  /* 0x0000000212167890 */ /* 0x000fe2000ff3e03f */
[----:B------:R-:W-:-:S02]  /*1940*/  UMOV UR7, URZ ;  /* 0x0000003f00077c82 */ /* 0x000fc40008000000 */
[----:B------:R-:W-:Y:S02]  /*1950*/  UIADD3.X UR21, UR7, 0x40000040, URZ, UP0, !UPT ;  /* 0x4000004007157890 */ /* 0x000fe400087fe43f */
[----:B------:R-:W-:Y:S02]  /*1960*/  UIADD3.X UR23, UR8, 0x40000040, URZ, UP1, !UPT ;  /* 0x4000004008177890 */ /* 0x000fe40008ffe43f */
[----:B------:R-:W-:Y:S02]  /*1970*/  UIADD3.64 UR32, UR20, 0x2, URZ ;  /* 0x0000000214207897 */ /* 0x000fe4000fffe03f */
[----:B------:R-:W-:Y:S02]  /*1980*/  UIADD3.64 UR34, UR22, 0x2, URZ ;  /* 0x0000000216227897 */ /* 0x000fe4000fffe03f */
[----:B------:R-:W-:-:S04]  /*1990*/  UISETP.NE.U32.AND UP0, UPT, UR5, 0x4, UPT ;  /* 0x000000040500788c */ /* 0x000fc8000bf05070 */
[----:B------:R-:W-:Y:S02]  /*19a0*/  USEL UR7, URZ, 0x1, UP0 ;  /* 0x000000013f077887 */ /* 0x000fe40008000000 */
[----:B------:R-:W-:Y:S02]  /*19b0*/  USEL UR5, UR5, URZ, UP0 ;  /* 0x0000003f05057287 */ /* 0x000fe40008000000 */
[----:B------:R-:W-:Y:S01]  /*19c0*/  ULOP3.LUT UR4, UR4, UR7, URZ, 0x3c, !UPT ;  /* 0x0000000704047292 */ /* 0x000fe2000f8e3c3f */
[----:B------:R-:W-:Y:S04]  /*19d0*/  HGMMA.64x32x16.F32.BF16 R24, gdesc[UR20], R24 ;  /* 0x00600000141879f0 */ /* 0x000fe80008701818 */
[----:B------:R-:W-:Y:S01]  /*19e0*/  HGMMA.64x32x16.F32.BF16 R24, gdesc[UR32], R24 ;  /* 0x00600000201879f0 */ /* 0x000fe20008701818 */
[----:B------:R-:W-:-:S02]  /*19f0*/  UIADD3.64 UR32, UR20, 0x4, URZ ;  /* 0x0000000414207897 */ /* 0x000fc4000fffe03f */
[----:B------:R-:W-:-:S09]  /*1a00*/  UIADD3.64 UR34, UR22, 0x4, URZ ;  /* 0x0000000416227897 */ /* 0x000fd2000fffe03f */
[----:B------:R-:W-:Y:S01]  /*1a10*/  HGMMA.64x32x16.F32.BF16 R24, gdesc[UR32], R24 ;  /* 0x00600000201879f0 */ /* 0x000fe20008701818 */
[----:B------:R-:W-:Y:S02]  /*1a20*/  UIADD3.64 UR32, UR20, 0x1fe, URZ ;  /* 0x000001fe14207897 */ /* 0x000fe4000fffe03f */
[----:B------:R-:W-:-:S09]  /*1a30*/  UIADD3.64 UR34, UR22, 0x1fe, URZ ;  /* 0x000001fe16227897 */ /* 0x000fd2000fffe03f */
[----:B------:R-:W-:Y:S01]  /*1a40*/  HGMMA.64x32x16.F32.BF16 R24, gdesc[UR32], R24 ;  /* 0x00600000201879f0 */ /* 0x000fe20008701818 */
[----:B------:R-:W-:Y:S02]  /*1a50*/  UIADD3.64 UR32, UR20, 0x200, URZ ;  /* 0x0000020014207897 */ /* 0x000fe4000fffe03f */
[----:B------:R-:W-:-:S09]  /*1a60*/  UIADD3.64 UR34, UR22, 0x200, URZ ;  /* 0x0000020016227897 */ /* 0x000fd2000fffe03f */
[----:B------:R-:W-:Y:S01]  /*1a70*/  HGMMA.64x32x16.F32.BF16 R24, gdesc[UR32], R24 ;  /* 0x00600000201879f0 */ /* 0x000fe20008701818 */
[----:B------:R-:W-:Y:S02]  /*1a80*/  UIADD3.64 UR32, UR20, 0x202, URZ ;  /* 0x0000020214207897 */ /* 0x000fe4000fffe03f */
[----:B------:R-:W-:Y:S02]  /*1a90*/  UIADD3.64 UR34, UR22, 0x202, URZ ;  /* 0x0000020216227897 */ /* 0x000fe4000fffe03f */
[----:B------:R-:W-:Y:S02]  /*1aa0*/  UIADD3.64 UR20, UR20, 0x204, URZ ;  /* 0x0000020414147897 */ /* 0x000fe4000fffe03f */
[----:B------:R-:W-:-:S05]  /*1ab0*/  UIADD3.64 UR22, UR22, 0x204, URZ ;  /* 0x0000020416167897 */ /* 0x000fca000fffe03f */
[----:B------:R-:W-:Y:S04]  /*1ac0*/  HGMMA.64x32x16.F32.BF16 R24, gdesc[UR32], R24 ;  /* 0x00600000201879f0 */ /* 0x000fe80008701818 */
[----:B------:R-:W-:Y:S01]  /*1ad0*/  HGMMA.64x32x16.F32.BF16 R24, gdesc[UR20], R24, gsb0 ;  /* 0x00600000141879f0 */ /* 0x000fe20008001818 */
[----:B------:R-:W-:Y:S05]  /*1ae0*/  @!P0 BRA `(.L_x_49) ;  /* 0xfffffff800b88947 */ /* 0x000fea000383ffff */
.L_x_47:
[----:B------:R-:W-:Y:S02]  /*1af0*/  WARPGROUP.DEPBAR.LE gsb0, 0x0 ;  /* 0x00008000000079c5 */ /* 0x000fe40000010000 */
[----:B----4-:R-:W-:Y:S01]  /*1b00*/  BAR.SYNC.DEFER_BLOCKING 0x0 ;  /* 0x0000000000007b1d */ /* 0x010fe20000010000 */
[C---:B-1----:R-:W-:Y:S01]  /*1b10*/  IMAD.SHL.U32 R2, R0.reuse, 0x40, RZ ;  /* 0x0000004000027824 */ /* 0x042fe200078e00ff */
[----:B---3--:R-:W-:Y:S01]  /*1b20*/  SHF.R.U32.HI R4, RZ, 0x1, R0 ;  /* 0x00000001ff047819 */ /* 0x008fe20000011600 */
[----:B------:R-:W-:Y:S01]  /*1b30*/  IMAD.SHL.U32 R3, R0, 0x10, RZ ;  /* 0x0000001000037824 */ /* 0x000fe200078e00ff */
[----:B------:R-:W-:Y:S02]  /*1b40*/  F2FP.BF16.F32.PACK_AB R24, R25, R24 ;  /* 0x000000181918723e */ /* 0x000fe400000010ff */
[----:B------:R-:W-:Y:S02]  /*1b50*/  ELECT P0, URZ, PT ;  /* 0x00000000003f782f */ /* 0x000fe40003800000 */
[----:B------:R-:W-:Y:S01]  /*1b60*/  LOP3.LUT R2, R2, 0x1800, RZ, 0xc0, !PT ;  /* 0x0000180002027812 */ /* 0x000fe200078ec0ff */
[----:B------:R-:W-:Y:S01]  /*1b70*/  UMOV UR17, UR15 ;  /* 0x0000000f00117c82 */ /* 0x000fe20008000000 */
[----:B------:R-:W-:Y:S01]  /*1b80*/  LOP3.LUT R5, R4, 0x40, RZ, 0xc0, !PT ;  /* 0x0000004004057812 */ /* 0x000fe200078ec0ff */
[----:B------:R-:W-:Y:S01]  /*1b90*/  UMOV UR18, UR11 ;  /* 0x0000000b00127c82 */ /* 0x000fe20008000000 */
[----:B------:R-:W-:-:S02]  /*1ba0*/  LOP3.LUT R2, R2, 0x70, R3, 0xf8, !PT ;  /* 0x0000007002027812 */ /* 0x000fc400078ef803 */
[----:B------:R-:W-:Y:S01]  /*1bb0*/  LOP3.LUT R5, R5, 0x10, R0, 0xf8, !PT ;  /* 0x0000001005057812 */ /* 0x000fe200078ef800 */
[----:B------:R-:W-:Y:S01]  /*1bc0*/  IMAD.SHL.U32 R0, R0, 0x80, RZ ;  /* 0x0000008000007824 */ /* 0x000fe200078e00ff */
[----:B------:R-:W-:Y:S02]  /*1bd0*/  F2FP.BF16.F32.PACK_AB R25, R27, R26 ;  /* 0x0000001a1b19723e */ /* 0x000fe400000010ff */
[----:B------:R-:W-:Y:S02]  /*1be0*/  LOP3.LUT R5, R2, R5, RZ, 0x3c, !PT ;  /* 0x0000000502057212 */ /* 0x000fe400078e3cff */
[----:B------:R-:W-:Y:S02]  /*1bf0*/  F2FP.BF16.F32.PACK_AB R32, R33, R32 ;  /* 0x000000202120723e */ /* 0x000fe400000010ff */
[----:B------:R-:W-:Y:S02]  /*1c00*/  LOP3.LUT R0, R5, 0x780, R0, 0xf8, !PT ;  /* 0x0000078005007812 */ /* 0x000fe400078ef800 */
[----:B------:R-:W-:Y:S01]  /*1c10*/  F2FP.BF16.F32.PACK_AB R26, R29, R28 ;  /* 0x0000001c1d1a723e */ /* 0x000fe200000010ff */
[----:B------:R-:W1:Y:S02]  /*1c20*/  @!P2 SYNCS.CCTL.IV [UR16+0x20000] ;  /* 0x02000000ff00a9b1 */ /* 0x000e640008000010 */
[----:B-1----:R-:W-:Y:S01]  /*1c30*/  BAR.SYNC.DEFER_BLOCKING 0x0 ;  /* 0x0000000000007b1d */ /* 0x002fe20000010000 */
[C---:B------:R-:W-:Y:S01]  /*1c40*/  LOP3.LUT R2, R0.reuse, 0x20, RZ, 0x3c, !PT ;  /* 0x0000002000027812 */ /* 0x040fe200078e3cff */
[----:B------:R-:W-:Y:S01]  /*1c50*/  VIADD R0, R0, UR16 ;  /* 0x0000001000007c36 */ /* 0x000fe20008000000 */
[----:B------:R-:W-:-:S02]  /*1c60*/  F2FP.BF16.F32.PACK_AB R27, R31, R30 ;  /* 0x0000001e1f1b723e */ /* 0x000fc400000010ff */
[----:B------:R-:W-:Y:S01]  /*1c70*/  F2FP.BF16.F32.PACK_AB R33, R35, R34 ;  /* 0x000000222321723e */ /* 0x000fe200000010ff */
[----:B------:R-:W-:Y:S01]  /*1c80*/  VIADD R2, R2, UR16 ;  /* 0x0000001002027c36 */ /* 0x000fe20008000000 */
[----:B------:R-:W-:Y:S02]  /*1c90*/  F2FP.BF16.F32.PACK_AB R34, R37, R36 ;  /* 0x000000242522723e */ /* 0x000fe400000010ff */
[----:B------:R-:W-:Y:S02]  /*1ca0*/  F2FP.BF16.F32.PACK_AB R35, R39, R38 ;  /* 0x000000262723723e */ /* 0x000fe400000010ff */
[----:B------:R-:W-:Y:S01]  /*1cb0*/  ISETP.LT.U32.AND P0, PT, R6, 0x20, P0 ;  /* 0x000000200600780c */ /* 0x000fe20000701070 */
[----:B------:R-:W1:Y:S02]  /*1cc0*/  @!P2 SYNCS.CCTL.IV [UR16+0x20008] ;  /* 0x02000800ff00a9b1 */ /* 0x000e640008000010 */
[----:B-1----:R-:W-:Y:S10]  /*1cd0*/  BAR.SYNC.DEFER_BLOCKING 0x0 ;  /* 0x0000000000007b1d */ /* 0x002ff40000010000 */
[----:B------:R-:W-:Y:S01]  /*1ce0*/  VOTEU.ANY UP0, P0 ;  /* 0x00000000003f7886 */ /* 0x000fe20000000100 */
[----:B------:R-:W-:-:S04]  /*1cf0*/  VOTEU.ANY UP1, P0 ;  /* 0x00000000003f7886 */ /* 0x000fc80000020100 */
[----:B--2---:R-:W-:Y:S01]  /*1d00*/  @UP0 UMOV UR6, UR28 ;  /* 0x0000001c00060c82 */ /* 0x004fe20008000000 */
[----:B------:R-:W-:Y:S01]  /*1d10*/  @UP0 UMOV UR7, UR29 ;  /* 0x0000001d00070c82 */ /* 0x000fe20008000000 */
[----:B------:R-:W1:Y:S02]  /*1d20*/  @!P2 SYNCS.CCTL.IV [UR16+0x20010] ;  /* 0x02001000ff00a9b1 */ /* 0x000e640008000010 */
[----:B-1----:R-:W-:Y:S06]  /*1d30*/  BAR.SYNC.DEFER_BLOCKING 0x0 ;  /* 0x0000000000007b1d */ /* 0x002fec0000010000 */
[----:B------:R-:W1:Y:S02]  /*1d40*/  @!P2 SYNCS.CCTL.IV [UR16+0x20018] ;  /* 0x02001800ff00a9b1 */ /* 0x000e640008000010 */
[----:B-1----:R-:W-:Y:S04]  /*1d50*/  STSM.16.M88.4 [R0], R24 ;  /* 0x0000001800007844 */ /* 0x002fe80000000200 */
[----:B------:R-:W-:Y:S01]  /*1d60*/  STSM.16.M88.4 [R2], R32 ;  /* 0x0000002002007844 */ /* 0x000fe20000000200 */
[----:B------:R1:W-:Y:S06]  /*1d70*/  MEMBAR.ALL.CTA ;  /* 0x0000000000007992 */ /* 0x0003ec0000008000 */
[----:B-1----:R-:W1:Y:S02]  /*1d80*/  FENCE.VIEW.ASYNC.S ;  /* 0x00000000000073c6 */ /* 0x002e640000000000 */
[----:B-1----:R-:W-:Y:S06]  /*1d90*/  BAR.SYNC.DEFER_BLOCKING 0x0 ;  /* 0x0000000000007b1d */ /* 0x002fec0000010000 */
[----:B------:R1:W-:Y:S01]  /*1da0*/  @UP1 UTMASTG.2D [UR16], [UR6] ;  /* 0x00000010060013b5 */ /* 0x0003e20008008000 */
[----:B------:R0:W-:Y:S01]  /*1db0*/  UTMACMDFLUSH ;  /* 0x00000000000079b7 */ /* 0x0001e20000000000 */
[----:B------:R-:W-:-:S04]  /*1dc0*/  DEPBAR.LE SB0, 0x0 ;  /* 0x000080000000791a */ /* 0x000fc80000000000 */
[----:B------:R-:W-:Y:S06]  /*1dd0*/  BAR.SYNC.DEFER_BLOCKING 0x0 ;  /* 0x0000000000007b1d */ /* 0x000fec0000010000 */
[----:B-1----:R-:W-:Y:S05]  /*1de0*/  EXIT ;  /* 0x000000000000794d */ /* 0x002fea0003800000 */
.L_x_48:
[----:B------:R-:W1:Y:S02]  /*1df0*/  SYNCS.PHASECHK.TRANS64.TRYWAIT P0, [UR33+0x20000], R2 ;  /* 0x02000002ff0075a7 */ /* 0x000e640008000161 */
[----:B-1----:R-:W-:Y:S05]  /*1e00*/  @!P0 BRA `(.L_x_48) ;  /* 0xfffffffc00f88947 */ /* 0x002fea000383ffff */
[----:B------:R-:W-:Y:S05]  /*1e10*/  BRA `(.L_x_50) ;  /* 0xfffffff800a47947 */ /* 0x000fea000383ffff */
.L_x_51:
[----:B------:R-:W-:-:S00]  /*1e20*/  BRA `(.L_x_51) ;  /* 0xfffffffc00fc7947 */ /* 0x000fc0000383ffff */
[----:B------:R-:W-:-:S00]  /*1e30*/  NOP ;  /* 0x0000000000007918 */ /* 0x000fc00000000000 */
        /* <DEDUP_REMOVED lines=12> */
.L_x_52:


//--------------------- .nv.shared.gluon_wgmma    --------------------------
	.section	.nv.shared.gluon_wgmma,"aw",@nobits
	.sectionflags	@""
	.align	16
	.zero		1024


//--------------------- .nv.shared.reserved.0     --------------------------
	.section	.nv.shared.reserved.0,"aw",@nobits
	.weak		__nv_reservedSMEM_offset_0_alias
	.size		__nv_reservedSMEM_offset_0_alias, 0, 0
	.other		__nv_reservedSMEM_offset_0_alias,@"STO_CUDA_RESERVED_SHARED STV_DEFAULT"
__nv_reservedSMEM_offset_0_alias:
	.zero		0


//--------------------- .nv.constant0.gluon_wgmma --------------------------
	.section	.nv.constant0.gluon_wgmma,"a",@progbits
	.sectionflags	@""
	.align	4
.nv.constant0.gluon_wgmma:
	.zero		608


//--------------------- SYMBOLS --------------------------

	.type		.nv.reservedSmem.offset0,@object
	.size		.nv.reservedSmem.offset0,0x4
